def attn_fwd(
    Q,
    K,
    V,
    Out,
    Lse,
    sm_scale,
    stride_qz,
    stride_qh,
    stride_qm,
    stride_qk,
    stride_kz,
    stride_kh,
    stride_kn,
    stride_kk,
    stride_vz,
    stride_vh,
    stride_vn,
    stride_vk,
    stride_oz,
    stride_oh,
    stride_om,
    stride_ok,
    seqlen_q,
    seqlen_k,
    BLOCK_M: tl.constexpr,
    BLOCK_N: tl.constexpr,
    HEAD_DIM: tl.constexpr,
    CAUSAL: tl.constexpr,
):
    start_m = tl.program_id(0)
    off_hz = tl.program_id(1)
    q_off = off_hz * stride_qh
    k_off = off_hz * stride_kh
    v_off = off_hz * stride_vh
    offs_m = start_m * BLOCK_M + tl.arange(0, BLOCK_M)
    offs_d = tl.arange(0, HEAD_DIM)
    offs_n = tl.arange(0, BLOCK_N)
    q_ptrs = Q + q_off + offs_m[:, None] * stride_qm + offs_d[None, :] * stride_qk
    k_ptrs = K + k_off + offs_d[:, None] * stride_kk + offs_n[None, :] * stride_kn
    v_ptrs = V + v_off + offs_n[:, None] * stride_vn + offs_d[None, :] * stride_vk
    m_i = tl.full([BLOCK_M], float("-inf"), dtype=tl.float32)
    l_i = tl.zeros([BLOCK_M], dtype=tl.float32) + 1.0
    acc = tl.zeros([BLOCK_M, HEAD_DIM], dtype=tl.float32)
    q = tl.load(q_ptrs)
    acc, l_i, m_i = _attn_fwd_inner(
        acc,
        l_i,
        m_i,
        q,
        k_ptrs,
        v_ptrs,
        sm_scale,
        stride_kn,
        stride_vn,
        start_m,
        seqlen_k,
        BLOCK_M,
        BLOCK_N,
        HEAD_DIM,
        CAUSAL,
    )
    acc = acc / l_i[:, None]
    lse = m_i + tl.math.log2(l_i) / 1.4426950408889634
    o_ptrs = (
        Out
        + off_hz * stride_oh
        + offs_m[:, None] * stride_om
        + offs_d[None, :] * stride_ok
    )
    tl.store(o_ptrs, acc.to(Out.dtype.element_ty))
    tl.store(Lse + off_hz * seqlen_q + offs_m, lse)

# config = {"BLOCK_M": 32, "BLOCK_N": 32, "HEAD_DIM": 256, "arch": "sm_100", "causal": false, "dtype": "fp16", "num_stages": 3, "num_warps": 8}
# arch = sm_100


// ===== COMPILED SASS (sm_100a) =====

	.target	sm_100a

	.elftype	@"ET_EXEC"


//--------------------- .note.nv.tkinfo           --------------------------
	.section	.note.nv.tkinfo,"",@"SHT_NOTE"
	.sectionflags	@"SHF_NOTE_NV_TKINFO"
	.tkinfo
        /*0018*/ 	.word	0x00000081
        /*0030*/ 	.string	""
        /*0030*/ 	.string	"ptxas-blackwell"
        /*0030*/ 	.string	"Cuda compilation tools, release 12.9, V12.9.86"
        /*0030*/ 	.string	"Build cuda_12.9.r12.9/compiler.36037853_0"
        /*0030*/ 	.string	"-v  -suppress-debug-info  -lineinfo  -arch sm_100a "



//--------------------- .note.nv.cuver            --------------------------
	.section	.note.nv.cuver,"",@"SHT_NOTE"
	.sectionflags	@"SHF_NOTE_NV_CUVER"
        /*0018*/ 	.short	0x0001
        /*001a*/ 	.short	0x0064
        /*001c*/ 	.short	0x0001
        /*001e*/ 	.short	0x0000
        /*0020*/ 	.short	0x0001
        /*0022*/ 	.short	0x0000


//--------------------- .nv.info                  --------------------------
	.section	.nv.info,"",@"SHT_CUDA_INFO"
	.align	4


	//----- nvinfo : EIATTR_REGCOUNT
	.align		4
        /*0000*/ 	.byte	0x04, 0x2f
        /*0002*/ 	.short	(.L_2 - .L_1)
	.align		4
.L_1:
        /*0004*/ 	.word	index@(attn_fwd)
        /*0008*/ 	.word	0x000000f5


	//----- nvinfo : EIATTR_FRAME_SIZE
	.align		4
.L_2:
        /*000c*/ 	.byte	0x04, 0x11
        /*000e*/ 	.short	(.L_4 - .L_3)
	.align		4
.L_3:
        /*0010*/ 	.word	index@(attn_fwd)
        /*0014*/ 	.word	0x00000000


	//----- nvinfo : EIATTR_MIN_STACK_SIZE
	.align		4
.L_4:
        /*0018*/ 	.byte	0x04, 0x12
        /*001a*/ 	.short	(.L_6 - .L_5)
	.align		4
.L_5:
        /*001c*/ 	.word	index@(attn_fwd)
        /*0020*/ 	.word	0x00000000
.L_6:


//--------------------- .nv.info.attn_fwd         --------------------------
	.section	.nv.info.attn_fwd,"",@"SHT_CUDA_INFO"
	.sectionflags	@""
	.align	4


	//----- nvinfo : EIATTR_CUDA_API_VERSION
	.align		4
        /*0000*/ 	.byte	0x04, 0x37
        /*0002*/ 	.short	(.L_8 - .L_7)
.L_7:
        /*0004*/ 	.word	0x00000081


	//----- nvinfo : EIATTR_KPARAM_INFO
	.align		4
.L_8:
        /*0008*/ 	.byte	0x04, 0x17
        /*000a*/ 	.short	(.L_10 - .L_9)
.L_9:
        /*000c*/ 	.word	0x00000000
        /*0010*/ 	.short	0x0019
        /*0012*/ 	.short	0x0080
        /*0014*/ 	.byte	0x00, 0xf4, 0x21, 0x00


	//----- nvinfo : EIATTR_KPARAM_INFO
	.align		4
.L_10:
        /*0018*/ 	.byte	0x04, 0x17
        /*001a*/ 	.short	(.L_12 - .L_11)
.L_11:
        /*001c*/ 	.word	0x00000000
        /*0020*/ 	.short	0x0018
        /*0022*/ 	.short	0x0078
        /*0024*/ 	.byte	0x00, 0xf4, 0x21, 0x00


	//----- nvinfo : EIATTR_KPARAM_INFO
	.align		4
.L_12:
        /*0028*/ 	.byte	0x04, 0x17
        /*002a*/ 	.short	(.L_14 - .L_13)
.L_13:
        /*002c*/ 	.word	0x00000000
        /*0030*/ 	.short	0x0017
        /*0032*/ 	.short	0x0070
        /*0034*/ 	.byte	0x00, 0xf0, 0x11, 0x00


	//----- nvinfo : EIATTR_KPARAM_INFO
	.align		4
.L_14:
        /*0038*/ 	.byte	0x04, 0x17
        /*003a*/ 	.short	(.L_16 - .L_15)
.L_15:
        /*003c*/ 	.word	0x00000000
        /*0040*/ 	.short	0x0016
        /*0042*/ 	.short	0x006c
        /*0044*/ 	.byte	0x00, 0xf0, 0x11, 0x00


	//----- nvinfo : EIATTR_KPARAM_INFO
	.align		4
.L_16:
        /*0048*/ 	.byte	0x04, 0x17
        /*004a*/ 	.short	(.L_18 - .L_17)
.L_17:
        /*004c*/ 	.word	0x00000000
        /*0050*/ 	.short	0x0015
        /*0052*/ 	.short	0x0068
        /*0054*/ 	.byte	0x00, 0xf0, 0x11, 0x00


	//----- nvinfo : EIATTR_KPARAM_INFO
	.align		4
.L_18:
        /*0058*/ 	.byte	0x04, 0x17
        /*005a*/ 	.short	(.L_20 - .L_19)
.L_19:
        /*005c*/ 	.word	0x00000000
        /*0060*/ 	.short	0x0014
        /*0062*/ 	.short	0x0064
        /*0064*/ 	.byte	0x00, 0xf0, 0x11, 0x00


	//----- nvinfo : EIATTR_KPARAM_INFO
	.align		4
.L_20:
        /*0068*/ 	.byte	0x04, 0x17
        /*006a*/ 	.short	(.L_22 - .L_21)
.L_21:
        /*006c*/ 	.word	0x00000000
        /*0070*/ 	.short	0x0013
        /*0072*/ 	.short	0x0060
        /*0074*/ 	.byte	0x00, 0xf0, 0x11, 0x00


	//----- nvinfo : EIATTR_KPARAM_INFO
	.align		4
.L_22:
        /*0078*/ 	.byte	0x04, 0x17
        /*007a*/ 	.short	(.L_24 - .L_23)
.L_23:
        /*007c*/ 	.word	0x00000000
        /*0080*/ 	.short	0x0012
        /*0082*/ 	.short	0x005c
        /*0084*/ 	.byte	0x00, 0xf0, 0x11, 0x00


	//----- nvinfo : EIATTR_KPARAM_INFO
	.align		4
.L_24:
        /*0088*/ 	.byte	0x04, 0x17
        /*008a*/ 	.short	(.L_26 - .L_25)
.L_25:
        /*008c*/ 	.word	0x00000000
        /*0090*/ 	.short	0x0011
        /*0092*/ 	.short	0x0058
        /*0094*/ 	.byte	0x00, 0xf0, 0x11, 0x00


	//----- nvinfo : EIATTR_KPARAM_INFO
	.align		4
.L_26:
        /*0098*/ 	.byte	0x04, 0x17
        /*009a*/ 	.short	(.L_28 - .L_27)
.L_27:
        /*009c*/ 	.word	0x00000000
        /*00a0*/ 	.short	0x0010
        /*00a2*/ 	.short	0x0054
        /*00a4*/ 	.byte	0x00, 0xf0, 0x11, 0x00


	//----- nvinfo : EIATTR_KPARAM_INFO
	.align		4
.L_28:
        /*00a8*/ 	.byte	0x04, 0x17
        /*00aa*/ 	.short	(.L_30 - .L_29)
.L_29:
        /*00ac*/ 	.word	0x00000000
        /*00b0*/ 	.short	0x000f
        /*00b2*/ 	.short	0x0050
        /*00b4*/ 	.byte	0x00, 0xf0, 0x11, 0x00


	//----- nvinfo : EIATTR_KPARAM_INFO
	.align		4
.L_30:
        /*00b8*/ 	.byte	0x04, 0x17
        /*00ba*/ 	.short	(.L_32 - .L_31)
.L_31:
        /*00bc*/ 	.word	0x00000000
        /*00c0*/ 	.short	0x000e
        /*00c2*/ 	.short	0x004c
        /*00c4*/ 	.byte	0x00, 0xf0, 0x11, 0x00


	//----- nvinfo : EIATTR_KPARAM_INFO
	.align		4
.L_32:
        /*00c8*/ 	.byte	0x04, 0x17
        /*00ca*/ 	.short	(.L_34 - .L_33)
.L_33:
        /*00cc*/ 	.word	0x00000000
        /*00d0*/ 	.short	0x000d
        /*00d2*/ 	.short	0x0048
        /*00d4*/ 	.byte	0x00, 0xf0, 0x11, 0x00


	//----- nvinfo : EIATTR_KPARAM_INFO
	.align		4
.L_34:
        /*00d8*/ 	.byte	0x04, 0x17
        /*00da*/ 	.short	(.L_36 - .L_35)
.L_35:
        /*00dc*/ 	.word	0x00000000
        /*00e0*/ 	.short	0x000c
        /*00e2*/ 	.short	0x0044
        /*00e4*/ 	.byte	0x00, 0xf0, 0x11, 0x00


	//----- nvinfo : EIATTR_KPARAM_INFO
	.align		4
.L_36:
        /*00e8*/ 	.byte	0x04, 0x17
        /*00ea*/ 	.short	(.L_38 - .L_37)
.L_37:
        /*00ec*/ 	.word	0x00000000
        /*00f0*/ 	.short	0x000b
        /*00f2*/ 	.short	0x0040
        /*00f4*/ 	.byte	0x00, 0xf0, 0x11, 0x00


	//----- nvinfo : EIATTR_KPARAM_INFO
	.align		4
.L_38:
        /*00f8*/ 	.byte	0x04, 0x17
        /*00fa*/ 	.short	(.L_40 - .L_39)
.L_39:
        /*00fc*/ 	.word	0x00000000
        /*0100*/ 	.short	0x000a
        /*0102*/ 	.short	0x003c
        /*0104*/ 	.byte	0x00, 0xf0, 0x11, 0x00


	//----- nvinfo : EIATTR_KPARAM_INFO
	.align		4
.L_40:
        /*0108*/ 	.byte	0x04, 0x17
        /*010a*/ 	.short	(.L_42 - .L_41)
.L_41:
        /*010c*/ 	.word	0x00000000
        /*0110*/ 	.short	0x0009
        /*0112*/ 	.short	0x0038
        /*0114*/ 	.byte	0x00, 0xf0, 0x11, 0x00


	//----- nvinfo : EIATTR_KPARAM_INFO
	.align		4
.L_42:
        /*0118*/ 	.byte	0x04, 0x17
        /*011a*/ 	.short	(.L_44 - .L_43)
.L_43:
        /*011c*/ 	.word	0x00000000
        /*0120*/ 	.short	0x0008
        /*0122*/ 	.short	0x0034
        /*0124*/ 	.byte	0x00, 0xf0, 0x11, 0x00


	//----- nvinfo : EIATTR_KPARAM_INFO
	.align		4
.L_44:
        /*0128*/ 	.byte	0x04, 0x17
        /*012a*/ 	.short	(.L_46 - .L_45)
.L_45:
        /*012c*/ 	.word	0x00000000
        /*0130*/ 	.short	0x0007
        /*0132*/ 	.short	0x0030
        /*0134*/ 	.byte	0x00, 0xf0, 0x11, 0x00


	//----- nvinfo : EIATTR_KPARAM_INFO
	.align		4
.L_46:
        /*0138*/ 	.byte	0x04, 0x17
        /*013a*/ 	.short	(.L_48 - .L_47)
.L_47:
        /*013c*/ 	.word	0x00000000
        /*0140*/ 	.short	0x0006
        /*0142*/ 	.short	0x002c
        /*0144*/ 	.byte	0x00, 0xf0, 0x11, 0x00


	//----- nvinfo : EIATTR_KPARAM_INFO
	.align		4
.L_48:
        /*0148*/ 	.byte	0x04, 0x17
        /*014a*/ 	.short	(.L_50 - .L_49)
.L_49:
        /*014c*/ 	.word	0x00000000
        /*0150*/ 	.short	0x0005
        /*0152*/ 	.short	0x0028
        /*0154*/ 	.byte	0x00, 0xf0, 0x11, 0x00


	//----- nvinfo : EIATTR_KPARAM_INFO
	.align		4
.L_50:
        /*0158*/ 	.byte	0x04, 0x17
        /*015a*/ 	.short	(.L_52 - .L_51)
.L_51:
        /*015c*/ 	.word	0x00000000
        /*0160*/ 	.short	0x0004
        /*0162*/ 	.short	0x0020
        /*0164*/ 	.byte	0x00, 0xf4, 0x21, 0x00


	//----- nvinfo : EIATTR_KPARAM_INFO
	.align		4
.L_52:
        /*0168*/ 	.byte	0x04, 0x17
        /*016a*/ 	.short	(.L_54 - .L_53)
.L_53:
        /*016c*/ 	.word	0x00000000
        /*0170*/ 	.short	0x0003
        /*0172*/ 	.short	0x0018
        /*0174*/ 	.byte	0x00, 0xf4, 0x21, 0x00


	//----- nvinfo : EIATTR_KPARAM_INFO
	.align		4
.L_54:
        /*0178*/ 	.byte	0x04, 0x17
        /*017a*/ 	.short	(.L_56 - .L_55)
.L_55:
        /*017c*/ 	.word	0x00000000
        /*0180*/ 	.short	0x0002
        /*0182*/ 	.short	0x0010
        /*0184*/ 	.byte	0x00, 0xf4, 0x21, 0x00


	//----- nvinfo : EIATTR_KPARAM_INFO
	.align		4
.L_56:
        /*0188*/ 	.byte	0x04, 0x17
        /*018a*/ 	.short	(.L_58 - .L_57)
.L_57:
        /*018c*/ 	.word	0x00000000
        /*0190*/ 	.short	0x0001
        /*0192*/ 	.short	0x0008
        /*0194*/ 	.byte	0x00, 0xf4, 0x21, 0x00


	//----- nvinfo : EIATTR_KPARAM_INFO
	.align		4
.L_58:
        /*0198*/ 	.byte	0x04, 0x17
        /*019a*/ 	.short	(.L_60 - .L_59)
.L_59:
        /*019c*/ 	.word	0x00000000
        /*01a0*/ 	.short	0x0000
        /*01a2*/ 	.short	0x0000
        /*01a4*/ 	.byte	0x00, 0xf4, 0x21, 0x00


	//----- nvinfo : EIATTR_SPARSE_MMA_MASK
	.align		4
.L_60:
        /*01a8*/ 	.byte	0x03, 0x50
        /*01aa*/ 	.short	0x0000


	//----- nvinfo : EIATTR_MAXREG_COUNT
	.align		4
        /*01ac*/ 	.byte	0x03, 0x1b
        /*01ae*/ 	.short	0x00ff


	//----- nvinfo : EIATTR_NUM_BARRIERS
	.align		4
        /*01b0*/ 	.byte	0x02, 0x4c
        /*01b2*/ 	.byte	0x01
	.zero		1


	//----- nvinfo : EIATTR_COOP_GROUP_MASK_REGIDS
	.align		4
        /*01b4*/ 	.byte	0x04, 0x29
        /*01b6*/ 	.short	(.L_62 - .L_61)


	//   ....[0]....
.L_61:
        /*01b8*/ 	.word	0xffffffff


	//   ....[1]....
        /*01bc*/ 	.word	0xffffffff


	//   ....[2]....
        /*01c0*/ 	.word	0xffffffff


	//   ....[3]....
        /*01c4*/ 	.word	0xffffffff


	//   ....[4]....
        /*01c8*/ 	.word	0xffffffff


	//   ....[5]....
        /*01cc*/ 	.word	0xffffffff


	//   ....[6]....
        /*01d0*/ 	.word	0xffffffff


	//   ....[7]....
        /*01d4*/ 	.word	0xffffffff


	//   ....[8]....
        /*01d8*/ 	.word	0xffffffff


	//   ....[9]....
        /*01dc*/ 	.word	0xffffffff


	//   ....[10]....
        /*01e0*/ 	.word	0xffffffff


	//   ....[11]....
        /*01e4*/ 	.word	0xffffffff


	//   ....[12]....
        /*01e8*/ 	.word	0xffffffff


	//   ....[13]....
        /*01ec*/ 	.word	0xffffffff


	//   ....[14]....
        /*01f0*/ 	.word	0xffffffff


	//   ....[15]....
        /*01f4*/ 	.word	0xffffffff


	//   ....[16]....
        /*01f8*/ 	.word	0xffffffff


	//   ....[17]....
        /*01fc*/ 	.word	0xffffffff


	//   ....[18]....
        /*0200*/ 	.word	0xffffffff


	//   ....[19]....
        /*0204*/ 	.word	0xffffffff


	//----- nvinfo : EIATTR_COOP_GROUP_INSTR_OFFSETS
	.align		4
.L_62:
        /*0208*/ 	.byte	0x04, 0x28
        /*020a*/ 	.short	(.L_64 - .L_63)


	//   ....[0]....
.L_63:
        /*020c*/ 	.word	0x00002bc0


	//   ....[1]....
        /*0210*/ 	.word	0x00002bd0


	//   ....[2]....
        /*0214*/ 	.word	0x00002be0


	//   ....[3]....
        /*0218*/ 	.word	0x00002bf0


	//   ....[4]....
        /*021c*/ 	.word	0x00002c50


	//   ....[5]....
        /*0220*/ 	.word	0x00002c60


	//   ....[6]....
        /*0224*/ 	.word	0x00002c70


	//   ....[7]....
        /*0228*/ 	.word	0x00002c80


	//   ....[8]....
        /*022c*/ 	.word	0x00002db0


	//   ....[9]....
        /*0230*/ 	.word	0x00002dd0


	//   ....[10]....
        /*0234*/ 	.word	0x00003040


	//   ....[11]....
        /*0238*/ 	.word	0x00003050


	//   ....[12]....
        /*023c*/ 	.word	0x00003070


	//   ....[13]....
        /*0240*/ 	.word	0x00003080


	//   ....[14]....
        /*0244*/ 	.word	0x000030b0


	//   ....[15]....
        /*0248*/ 	.word	0x000030e0


	//   ....[16]....
        /*024c*/ 	.word	0x000030f0


	//   ....[17]....
        /*0250*/ 	.word	0x00003100


	//   ....[18]....
        /*0254*/ 	.word	0x000031c0


	//   ....[19]....
        /*0258*/ 	.word	0x000031e0


	//----- nvinfo : EIATTR_VRC_CTA_INIT_COUNT
	.align		4
.L_64:
        /*025c*/ 	.byte	0x02, 0x4a
	.zero		1
	.zero		1


	//----- nvinfo : EIATTR_EXIT_INSTR_OFFSETS
	.align		4
        /*0260*/ 	.byte	0x04, 0x1c
        /*0262*/ 	.short	(.L_66 - .L_65)


	//   ....[0]....
.L_65:
        /*0264*/ 	.word	0x00005b00


	//   ....[1]....
        /*0268*/ 	.word	0x00005b30


	//----- nvinfo : EIATTR_REQNTID
	.align		4
.L_66:
        /*026c*/ 	.byte	0x04, 0x10
        /*026e*/ 	.short	(.L_68 - .L_67)
.L_67:
        /*0270*/ 	.word	0x00000100
        /*0274*/ 	.word	0x00000001
        /*0278*/ 	.word	0x00000001


	//----- nvinfo : EIATTR_CBANK_PARAM_SIZE
	.align		4
.L_68:
        /*027c*/ 	.byte	0x03, 0x19
        /*027e*/ 	.short	0x0088


	//----- nvinfo : EIATTR_PARAM_CBANK
	.align		4
        /*0280*/ 	.byte	0x04, 0x0a
        /*0282*/ 	.short	(.L_70 - .L_69)
	.align		4
.L_69:
        /*0284*/ 	.word	index@(.nv.constant0.attn_fwd)
        /*0288*/ 	.short	0x0380
        /*028a*/ 	.short	0x0088


	//----- nvinfo : EIATTR_SW_WAR
	.align		4
.L_70:
        /*028c*/ 	.byte	0x04, 0x36
        /*028e*/ 	.short	(.L_72 - .L_71)
.L_71:
        /*0290*/ 	.word	0x00000008
.L_72:


//--------------------- .nv.compat                --------------------------
	.section	.nv.compat,"",@"SHT_CUDA_COMPAT_INFO"
	.align	4
        /*0000*/ 	.byte	0x02, 0x02, 0x01, 0x00, 0x02, 0x05, 0x05, 0x00, 0x02, 0x03, 0x00, 0x00, 0x02, 0x06, 0x01, 0x00


//--------------------- .nv.callgraph             --------------------------
	.section	.nv.callgraph,"",@"SHT_CUDA_CALLGRAPH"
	.align	4
	.sectionentsize	8
	.align		4
        /*0000*/ 	.word	0x00000000
	.align		4
        /*0004*/ 	.word	0xffffffff
	.align		4
        /*0008*/ 	.word	0x00000000
	.align		4
        /*000c*/ 	.word	0xfffffffe
	.align		4
        /*0010*/ 	.word	0x00000000
	.align		4
        /*0014*/ 	.word	0xfffffffd
	.align		4
        /*0018*/ 	.word	0x00000000
	.align		4
        /*001c*/ 	.word	0xfffffffc


//--------------------- .nv.constant4             --------------------------
	.section	.nv.constant4,"a",@progbits
	.align	8
	.align		8
.nv.constant4:
        /*0000*/ 	.dword	_$_str


//--------------------- .text.attn_fwd            --------------------------
	.section	.text.attn_fwd,"ax",@progbits
	.align	128
        .global         attn_fwd
        .type           attn_fwd,@function
        .size           attn_fwd,(.L_x_3 - attn_fwd)
        .other          attn_fwd,@"STO_CUDA_ENTRY STV_DEFAULT"
attn_fwd:
.text.attn_fwd:
[----:B------:R-:W0:Y:S01]  /*0000*/  LDC R1, c[0x0][0x37c] ;  /* 0x0000df00ff017b82 */ /* 0x000e220000000800 */
[----:B------:R-:W1:Y:S07]  /*0010*/  S2R R47, SR_TID.X ;  /* 0x00000000002f7919 */ /* 0x000e6e0000002100 */
[----:B------:R-:W2:Y:S01]  /*0020*/  LDC R48, c[0x0][0x3b8] ;  /* 0x0000ee00ff307b82 */ /* 0x000ea20000000800 */
[----:B------:R-:W3:Y:S01]  /*0030*/  LDCU.64 UR4, c[0x0][0x3b0] ;  /* 0x00007600ff0477ac */ /* 0x000ee20008000a00 */
[----:B------:R-:W4:Y:S01]  /*0040*/  S2R R3, SR_CTAID.X ;  /* 0x0000000000037919 */ /* 0x000f220000002500 */
[----:B------:R-:W5:Y:S05]  /*0050*/  LDCU.64 UR10, c[0x0][0x358] ;  /* 0x00006b00ff0a77ac */ /* 0x000f6a0008000a00 */
[----:B------:R-:W3:Y:S08]  /*0060*/  S2UR UR7, SR_CTAID.Y ;  /* 0x00000000000779c3 */ /* 0x000ef00000002600 */
[----:B------:R-:W0:Y:S01]  /*0070*/  LDC.64 R44, c[0x0][0x380] ;  /* 0x0000e000ff2c7b82 */ /* 0x000e220000000a00 */
[----:B-1----:R-:W-:Y:S01]  /*0080*/  SHF.R.U32.HI R17, RZ, 0x5, R47 ;  /* 0x00000005ff117819 */ /* 0x002fe2000001162f */
[----:B---3--:R-:W-:Y:S01]  /*0090*/  UIMAD UR4, UR7, UR4, URZ ;  /* 0x00000004070472a4 */ /* 0x008fe2000f8e02ff */
[----:B------:R-:W-:-:S02]  /*00a0*/  LOP3.LUT R16, R47, 0x1f, RZ, 0xc0, !PT ;  /* 0x0000001f2f107812 */ /* 0x000fc400078ec0ff */
[----:B------:R-:W-:Y:S01]  /*00b0*/  SGXT.U32 R17, R17, 0x3 ;  /* 0x000000031111781a */ /* 0x000fe20000000000 */
[----:B------:R-:W-:Y:S02]  /*00c0*/  USHF.L.U32 UR6, UR4, 0x1, URZ ;  /* 0x0000000104067899 */ /* 0x000fe400080006ff */
[----:B----4-:R-:W-:Y:S02]  /*00d0*/  IMAD R0, R3, 0x20, R16 ;  /* 0x0000002003007824 */ /* 0x010fe400078e0210 */
[----:B--2---:R-:W-:Y:S02]  /*00e0*/  IMAD R5, R17, R48, RZ ;  /* 0x0000003011057224 */ /* 0x004fe400078e02ff */
[----:B------:R-:W-:Y:S01]  /*00f0*/  IMAD R2, R0, UR5, RZ ;  /* 0x0000000500027c24 */ /* 0x000fe2000f8e02ff */
[----:B------:R-:W-:Y:S01]  /*0100*/  UIMAD.WIDE UR4, UR4, 0x2, URZ ;  /* 0x00000002040478a5 */ /* 0x000fe2000f8e02ff */
[----:B------:R-:W-:Y:S02]  /*0110*/  IMAD R7, R48, 0x8, R5 ;  /* 0x0000000830077824 */ /* 0x000fe400078e0205 */
[----:B------:R-:W-:-:S02]  /*0120*/  IMAD.SHL.U32 R3, R2, 0x2, RZ ;  /* 0x0000000202037824 */ /* 0x000fc400078e00ff */
[----:B------:R-:W-:Y:S01]  /*0130*/  IMAD.HI R2, R2, 0x2, RZ ;  /* 0x0000000202027827 */ /* 0x000fe200078e02ff */
[----:B------:R-:W-:Y:S02]  /*0140*/  LEA R8, R48, R7, 0x3 ;  /* 0x0000000730087211 */ /* 0x000fe400078e18ff */
[----:B0-----:R-:W-:-:S03]  /*0150*/  IADD3 R44, P0, P1, R3, UR6, R44 ;  /* 0x00000006032c7c10 */ /* 0x001fc6000f91e02c */
[----:B------:R-:W-:Y:S01]  /*0160*/  IMAD R9, R48, 0x8, R8 ;  /* 0x0000000830097824 */ /* 0x000fe200078e0208 */
[----:B------:R-:W-:Y:S02]  /*0170*/  IADD3.X R46, PT, PT, R2, UR5, R45, P0, P1 ;  /* 0x00000005022e7c10 */ /* 0x000fe400087e242d */
[-C--:B------:R-:W-:Y:S01]  /*0180*/  LEA R2, P0, R5, R44.reuse, 0x1 ;  /* 0x0000002c05027211 */ /* 0x080fe200078008ff */
[C---:B------:R-:W-:Y:S01]  /*0190*/  IMAD R11, R48.reuse, 0x8, R9 ;  /* 0x00000008300b7824 */ /* 0x040fe200078e0209 */
[----:B------:R-:W-:Y:S02]  /*01a0*/  LEA R4, P1, R7, R44, 0x1 ;  /* 0x0000002c07047211 */ /* 0x000fe400078208ff */
[----:B------:R-:W-:Y:S01]  /*01b0*/  LEA.HI.X.SX32 R3, R5, R46, 0x1, P0 ;  /* 0x0000002e05037211 */ /* 0x000fe200000f0eff */
[----:B------:R-:W-:Y:S01]  /*01c0*/  IMAD R13, R48, 0x8, R11 ;  /* 0x00000008300d7824 */ /* 0x000fe200078e020b */
[----:B------:R-:W-:Y:S02]  /*01d0*/  LEA R6, P0, R8, R44, 0x1 ;  /* 0x0000002c08067211 */ /* 0x000fe400078008ff */
[----:B------:R-:W-:Y:S01]  /*01e0*/  LEA.HI.X.SX32 R5, R7, R46, 0x1, P1 ;  /* 0x0000002e07057211 */ /* 0x000fe200008f0eff */
[----:B-----5:R-:W2:Y:S01]  /*01f0*/  LDG.E.U16 R18, desc[UR10][R2.64] ;  /* 0x0000000a02127981 */ /* 0x020ea2000c1e1500 */
[----:B------:R-:W-:-:S02]  /*0200*/  LEA R14, R48, R13, 0x3 ;  /* 0x0000000d300e7211 */ /* 0x000fc400078e18ff */
[----:B------:R-:W-:Y:S01]  /*0210*/  LEA.HI.X.SX32 R7, R8, R46, 0x1, P0 ;  /* 0x0000002e08077211 */ /* 0x000fe200000f0eff */
[----:B------:R-:W3:Y:S01]  /*0220*/  LDG.E.U16 R19, desc[UR10][R4.64] ;  /* 0x0000000a04137981 */ /* 0x000ee2000c1e1500 */
[C---:B------:R-:W-:Y:S01]  /*0230*/  LEA R8, P0, R9.reuse, R44, 0x1 ;  /* 0x0000002c09087211 */ /* 0x040fe200078008ff */
[----:B------:R-:W-:Y:S02]  /*0240*/  IMAD R15, R48, 0x8, R14 ;  /* 0x00000008300f7824 */ /* 0x000fe400078e020e */
[----:B------:R0:W4:Y:S01]  /*0250*/  LDG.E.U16 R20, desc[UR10][R6.64] ;  /* 0x0000000a06147981 */ /* 0x000122000c1e1500 */
[----:B------:R-:W-:Y:S02]  /*0260*/  LEA.HI.X.SX32 R9, R9, R46, 0x1, P0 ;  /* 0x0000002e09097211 */ /* 0x000fe400000f0eff */
[CC--:B------:R-:W-:Y:S02]  /*0270*/  LEA R10, P0, R11.reuse, R44.reuse, 0x1 ;  /* 0x0000002c0b0a7211 */ /* 0x0c0fe400078008ff */
[----:B------:R-:W-:Y:S01]  /*0280*/  LEA R12, P1, R14, R44, 0x1 ;  /* 0x0000002c0e0c7211 */ /* 0x000fe200078208ff */
[----:B------:R1:W5:Y:S01]  /*0290*/  LDG.E.U16 R21, desc[UR10][R8.64] ;  /* 0x0000000a08157981 */ /* 0x000362000c1e1500 */
[----:B------:R-:W-:Y:S01]  /*02a0*/  LEA.HI.X.SX32 R11, R11, R46, 0x1, P0 ;  /* 0x0000002e0b0b7211 */ /* 0x000fe200000f0eff */
[----:B0-----:R-:W-:Y:S01]  /*02b0*/  IMAD R7, R48, 0x8, R15 ;  /* 0x0000000830077824 */ /* 0x001fe200078e020f */
[----:B------:R-:W-:-:S03]  /*02c0*/  LEA R2, P0, R13, R44, 0x1 ;  /* 0x0000002c0d027211 */ /* 0x000fc600078008ff */
[----:B------:R0:W5:Y:S01]  /*02d0*/  LDG.E.U16 R22, desc[UR10][R10.64] ;  /* 0x0000000a0a167981 */ /* 0x000162000c1e1500 */
[----:B-1----:R-:W-:Y:S01]  /*02e0*/  IMAD R9, R48, 0x8, R7 ;  /* 0x0000000830097824 */ /* 0x002fe200078e0207 */
[-C--:B------:R-:W-:Y:S02]  /*02f0*/  LEA.HI.X.SX32 R3, R13, R46.reuse, 0x1, P0 ;  /* 0x0000002e0d037211 */ /* 0x080fe400000f0eff */
[----:B------:R-:W-:Y:S02]  /*0300*/  LEA.HI.X.SX32 R13, R14, R46, 0x1, P1 ;  /* 0x0000002e0e0d7211 */ /* 0x000fe400008f0eff */
[C---:B------:R-:W-:Y:S01]  /*0310*/  LEA R4, P0, R15.reuse, R44, 0x1 ;  /* 0x0000002c0f047211 */ /* 0x040fe200078008ff */
[----:B------:R-:W5:Y:S01]  /*0320*/  LDG.E.U16 R23, desc[UR10][R2.64] ;  /* 0x0000000a02177981 */ /* 0x000f62000c1e1500 */
[C---:B------:R-:W-:Y:S02]  /*0330*/  LEA R14, R48.reuse, R9, 0x3 ;  /* 0x00000009300e7211 */ /* 0x040fe400078e18ff */
[----:B------:R-:W-:Y:S01]  /*0340*/  LEA.HI.X.SX32 R5, R15, R46, 0x1, P0 ;  /* 0x0000002e0f057211 */ /* 0x000fe200000f0eff */
[----:B------:R1:W5:Y:S02]  /*0350*/  LDG.E.U16 R24, desc[UR10][R12.64] ;  /* 0x0000000a0c187981 */ /* 0x000364000c1e1500 */
[----:B------:R-:W-:Y:S01]  /*0360*/  IMAD R15, R48, 0x8, R14 ;  /* 0x00000008300f7824 */ /* 0x000fe200078e020e */
[-C--:B------:R-:W-:Y:S01]  /*0370*/  LEA R6, P0, R7, R44.reuse, 0x1 ;  /* 0x0000002c07067211 */ /* 0x080fe200078008ff */
[----:B------:R1:W5:Y:S01]  /*0380*/  LDG.E.U16 R25, desc[UR10][R4.64] ;  /* 0x0000000a04197981 */ /* 0x000362000c1e1500 */
[----:B0-----:R-:W-:-:S02]  /*0390*/  LEA R10, P1, R14, R44, 0x1 ;  /* 0x0000002c0e0a7211 */ /* 0x001fc400078208ff */
[----:B------:R-:W-:Y:S01]  /*03a0*/  LEA.HI.X.SX32 R7, R7, R46, 0x1, P0 ;  /* 0x0000002e07077211 */ /* 0x000fe200000f0eff */
[----:B-1----:R-:W-:Y:S01]  /*03b0*/  IMAD R12, R48, 0x8, R15 ;  /* 0x00000008300c7824 */ /* 0x002fe200078e020f */
[----:B------:R-:W-:-:S03]  /*03c0*/  LEA R8, P0, R9, R44, 0x1 ;  /* 0x0000002c09087211 */ /* 0x000fc600078008ff */
[----:B------:R-:W5:Y:S01]  /*03d0*/  LDG.E.U16 R26, desc[UR10][R6.64] ;  /* 0x0000000a061a7981 */ /* 0x000f62000c1e1500 */
[----:B------:R-:W-:Y:S01]  /*03e0*/  IMAD R13, R48, 0x8, R12 ;  /* 0x00000008300d7824 */ /* 0x000fe200078e020c */
        /* <DEDUP_REMOVED lines=8> */
[C---:B------:R-:W-:Y:S01]  /*0470*/  LEA R4, P0, R12.reuse, R44, 0x1 ;  /* 0x0000002c0c047211 */ /* 0x040fe200078008ff */
[----:B------:R1:W5:Y:S03]  /*0480*/  LDG.E.U16 R29, desc[UR10][R2.64] ;  /* 0x0000000a021d7981 */ /* 0x000366000c1e1500 */
[----:B------:R-:W-:Y:S01]  /*0490*/  LEA.HI.X.SX32 R5, R12, R46, 0x1, P0 ;  /* 0x0000002e0c057211 */ /* 0x000fe200000f0eff */
[----:B0-----:R-:W-:Y:S01]  /*04a0*/  IMAD R10, R48, 0x8, R15 ;  /* 0x00000008300a7824 */ /* 0x001fe200078e020f */
[----:B------:R-:W-:-:S03]  /*04b0*/  LEA R6, P0, R13, R44, 0x1 ;  /* 0x0000002c0d067211 */ /* 0x000fc600078008ff */
[----:B------:R-:W5:Y:S01]  /*04c0*/  LDG.E.U16 R30, desc[UR10][R4.64] ;  /* 0x0000000a041e7981 */ /* 0x000f62000c1e1500 */
[----:B------:R-:W-:Y:S01]  /*04d0*/  LEA R12, P1, R14, R44, 0x1 ;  /* 0x0000002c0e0c7211 */ /* 0x000fe200078208ff */
        /* <DEDUP_REMOVED lines=9> */
[C---:B-1----:R-:W-:Y:S01]  /*0570*/  LEA R2, P0, R10.reuse, R44, 0x1 ;  /* 0x0000002c0a027211 */ /* 0x042fe200078008ff */
[----:B------:R1:W5:Y:S03]  /*0580*/  LDG.E.U16 R33, desc[UR10][R8.64] ;  /* 0x0000000a08217981 */ /* 0x000366000c1e1500 */
[----:B------:R-:W-:Y:S01]  /*0590*/  LEA.HI.X.SX32 R3, R10, R46, 0x1, P0 ;  /* 0x0000002e0a037211 */ /* 0x000fe200000f0eff */
[----:B0-----:R-:W-:Y:S01]  /*05a0*/  IMAD R12, R48, 0x8, R15 ;  /* 0x00000008300c7824 */ /* 0x001fe200078e020f */
[----:B------:R-:W-:-:S03]  /*05b0*/  LEA R4, P0, R11, R44, 0x1 ;  /* 0x0000002c0b047211 */ /* 0x000fc600078008ff */
[----:B------:R0:W5:Y:S01]  /*05c0*/  LDG.E.U16 R34, desc[UR10][R2.64] ;  /* 0x0000000a02227981 */ /* 0x000162000c1e1500 */
[----:B------:R-:W-:Y:S01]  /*05d0*/  LEA R10, P1, R14, R44, 0x1 ;  /* 0x0000002c0e0a7211 */ /* 0x000fe200078208ff */
[----:B------:R-:W-:Y:S01]  /*05e0*/  IMAD R13, R48, 0x8, R12 ;  /* 0x00000008300d7824 */ /* 0x000fe200078e020c */
[-C--:B------:R-:W-:Y:S02]  /*05f0*/  LEA.HI.X.SX32 R5, R11, R46.reuse, 0x1, P0 ;  /* 0x0000002e0b057211 */ /* 0x080fe400000f0eff */
[----:B------:R-:W-:Y:S02]  /*0600*/  LEA.HI.X.SX32 R11, R14, R46, 0x1, P1 ;  /* 0x0000002e0e0b7211 */ /* 0x000fe400008f0eff */
[C---:B------:R-:W-:Y:S01]  /*0610*/  LEA R6, P0, R15.reuse, R44, 0x1 ;  /* 0x0000002c0f067211 */ /* 0x040fe200078008ff */
[----:B------:R-:W5:Y:S01]  /*0620*/  LDG.E.U16 R35, desc[UR10][R4.64] ;  /* 0x0000000a04237981 */ /* 0x000f62000c1e1500 */
[----:B------:R-:W-:Y:S02]  /*0630*/  LEA R14, R48, R13, 0x3 ;  /* 0x0000000d300e7211 */ /* 0x000fe400078e18ff */
[----:B------:R-:W-:Y:S01]  /*0640*/  LEA.HI.X.SX32 R7, R15, R46, 0x1, P0 ;  /* 0x0000002e0f077211 */ /* 0x000fe200000f0eff */
[----:B------:R0:W5:Y:S01]  /*0650*/  LDG.E.U16 R36, desc[UR10][R10.64] ;  /* 0x0000000a0a247981 */ /* 0x000162000c1e1500 */
[----:B-1----:R-:W-:Y:S01]  /*0660*/  LEA R8, P0, R12, R44, 0x1 ;  /* 0x0000002c0c087211 */ /* 0x002fe200078008ff */
[----:B------:R-:W-:-:S02]  /*0670*/  IMAD R15, R48, 0x8, R14 ;  /* 0x00000008300f7824 */ /* 0x000fc400078e020e */
[----:B------:R1:W5:Y:S01]  /*0680*/  LDG.E.U16 R37, desc[UR10][R6.64] ;  /* 0x0000000a06257981 */ /* 0x000362000c1e1500 */
[----:B------:R-:W-:Y:S02]  /*0690*/  LEA.HI.X.SX32 R9, R12, R46, 0x1, P0 ;  /* 0x0000002e0c097211 */ /* 0x000fe400000f0eff */
[CC--:B0-----:R-:W-:Y:S01]  /*06a0*/  LEA R2, P0, R13.reuse, R44.reuse, 0x1 ;  /* 0x0000002c0d027211 */ /* 0x0c1fe200078008ff */
[----:B------:R-:W-:Y:S01]  /*06b0*/  IMAD R10, R48, 0x8, R15 ;  /* 0x00000008300a7824 */ /* 0x000fe200078e020f */
[----:B------:R-:W-:Y:S01]  /*06c0*/  LEA R12, P1, R14, R44, 0x1 ;  /* 0x0000002c0e0c7211 */ /* 0x000fe200078208ff */
[----:B------:R0:W5:Y:S01]  /*06d0*/  LDG.E.U16 R38, desc[UR10][R8.64] ;  /* 0x0000000a08267981 */ /* 0x000162000c1e1500 */
[----:B------:R-:W-:Y:S01]  /*06e0*/  LEA.HI.X.SX32 R3, R13, R46, 0x1, P0 ;  /* 0x0000002e0d037211 */ /* 0x000fe200000f0eff */
[----:B------:R-:W-:Y:S01]  /*06f0*/  IMAD R11, R48, 0x8, R10 ;  /* 0x00000008300b7824 */ /* 0x000fe200078e020a */
[----:B------:R-:W-:Y:S02]  /*0700*/  LEA R4, P0, R15, R44, 0x1 ;  /* 0x0000002c0f047211 */ /* 0x000fe400078008ff */
[----:B------:R-:W-:Y:S01]  /*0710*/  LEA.HI.X.SX32 R13, R14, R46, 0x1, P1 ;  /* 0x0000002e0e0d7211 */ /* 0x000fe200008f0eff */
[----:B------:R0:W5:Y:S01]  /*0720*/  LDG.E.U16 R39, desc[UR10][R2.64] ;  /* 0x0000000a02277981 */ /* 0x000162000c1e1500 */
[----:B------:R-:W-:-:S02]  /*0730*/  LEA R14, R48, R11, 0x3 ;  /* 0x0000000b300e7211 */ /* 0x000fc400078e18ff */
[----:B------:R-:W-:Y:S01]  /*0740*/  LEA.HI.X.SX32 R5, R15, R46, 0x1, P0 ;  /* 0x0000002e0f057211 */ /* 0x000fe200000f0eff */
[----:B------:R0:W5:Y:S01]  /*0750*/  LDG.E.U16 R40, desc[UR10][R12.64] ;  /* 0x0000000a0c287981 */ /* 0x000162000c1e1500 */
[----:B-1----:R-:W-:Y:S01]  /*0760*/  LEA R6, P0, R10, R44, 0x1 ;  /* 0x0000002c0a067211 */ /* 0x002fe200078008ff */
[----:B------:R-:W-:Y:S02]  /*0770*/  IMAD R15, R48, 0x8, R14 ;  /* 0x00000008300f7824 */ /* 0x000fe400078e020e */
[----:B------:R1:W5:Y:S01]  /*0780*/  LDG.E.U16 R41, desc[UR10][R4.64] ;  /* 0x0000000a04297981 */ /* 0x000362000c1e1500 */
[----:B------:R-:W-:Y:S02]  /*0790*/  LEA.HI.X.SX32 R7, R10, R46, 0x1, P0 ;  /* 0x0000002e0a077211 */ /* 0x000fe400000f0eff */
[CC--:B0-----:R-:W-:Y:S01]  /*07a0*/  LEA R8, P0, R11.reuse, R44.reuse, 0x1 ;  /* 0x0000002c0b087211 */ /* 0x0c1fe200078008ff */
[----:B------:R-:W-:Y:S01]  /*07b0*/  IMAD R2, R48, 0x8, R15 ;  /* 0x0000000830027824 */ /* 0x000fe200078e020f */
[----:B------:R-:W-:Y:S01]  /*07c0*/  LEA R10, P1, R14, R44, 0x1 ;  /* 0x0000002c0e0a7211 */ /* 0x000fe200078208ff */
[----:B------:R0:W5:Y:S01]  /*07d0*/  LDG.E.U16 R42, desc[UR10][R6.64] ;  /* 0x0000000a062a7981 */ /* 0x000162000c1e1500 */
[-C--:B------:R-:W-:Y:S01]  /*07e0*/  LEA.HI.X.SX32 R9, R11, R46.reuse, 0x1, P0 ;  /* 0x0000002e0b097211 */ /* 0x080fe200000f0eff */
[----:B------:R-:W-:Y:S01]  /*07f0*/  IMAD R3, R48, 0x8, R2 ;  /* 0x0000000830037824 */ /* 0x000fe200078e0202 */
[----:B------:R-:W-:-:S02]  /*0800*/  LEA.HI.X.SX32 R11, R14, R46, 0x1, P1 ;  /* 0x0000002e0e0b7211 */ /* 0x000fc400008f0eff */
[C---:B------:R-:W-:Y:S01]  /*0810*/  LEA R14, P0, R15.reuse, R44, 0x1 ;  /* 0x0000002c0f0e7211 */ /* 0x040fe200078008ff */
[----:B------:R0:W5:Y:S01]  /*0820*/  LDG.E.U16 R43, desc[UR10][R8.64] ;  /* 0x0000000a082b7981 */ /* 0x000162000c1e1500 */
[----:B------:R-:W-:Y:S02]  /*0830*/  LEA R13, R48, R3, 0x3 ;  /* 0x00000003300d7211 */ /* 0x000fe400078e18ff */
[----:B------:R-:W-:Y:S01]  /*0840*/  LEA.HI.X.SX32 R15, R15, R46, 0x1, P0 ;  /* 0x0000002e0f0f7211 */ /* 0x000fe200000f0eff */
[----:B------:R-:W5:Y:S01]  /*0850*/  LDG.E.U16 R10, desc[UR10][R10.64] ;  /* 0x0000000a0a0a7981 */ /* 0x000f62000c1e1500 */
[----:B-1----:R-:W-:-:S04]  /*0860*/  LEA R4, P0, R2, R44, 0x1 ;  /* 0x0000002c02047211 */ /* 0x002fc800078008ff */
[----:B------:R-:W-:Y:S01]  /*0870*/  LEA.HI.X.SX32 R5, R2, R46, 0x1, P0 ;  /* 0x0000002e02057211 */ /* 0x000fe200000f0eff */
[----:B------:R-:W-:Y:S01]  /*0880*/  IMAD R2, R48, 0x8, R13 ;  /* 0x0000000830027824 */ /* 0x000fe200078e020d */
[-C--:B0-----:R-:W-:Y:S01]  /*0890*/  LEA R6, P0, R3, R44.reuse, 0x1 ;  /* 0x0000002c03067211 */ /* 0x081fe200078008ff */
[----:B------:R0:W5:Y:S01]  /*08a0*/  LDG.E.U16 R15, desc[UR10][R14.64] ;  /* 0x0000000a0e0f7981 */ /* 0x000162000c1e1500 */
[----:B------:R-:W-:Y:S02]  /*08b0*/  LEA R12, P1, R13, R44, 0x1 ;  /* 0x0000002c0d0c7211 */ /* 0x000fe400078208ff */
[----:B------:R-:W-:Y:S02]  /*08c0*/  LEA.HI.X.SX32 R7, R3, R46, 0x1, P0 ;  /* 0x0000002e03077211 */ /* 0x000fe400000f0eff */
[C---:B------:R-:W-:Y:S02]  /*08d0*/  LEA R8, P0, R2.reuse, R44, 0x1 ;  /* 0x0000002c02087211 */ /* 0x040fe400078008ff */
[-C--:B------:R-:W-:Y:S01]  /*08e0*/  LEA.HI.X.SX32 R13, R13, R46.reuse, 0x1, P1 ;  /* 0x0000002e0d0d7211 */ /* 0x080fe200008f0eff */
[----:B------:R-:W5:Y:S01]  /*08f0*/  LDG.E.U16 R44, desc[UR10][R4.64] ;  /* 0x0000000a042c7981 */ /* 0x000f62000c1e1500 */
[----:B------:R-:W-:-:S03]  /*0900*/  LEA.HI.X.SX32 R9, R2, R46, 0x1, P0 ;  /* 0x0000002e02097211 */ /* 0x000fc600000f0eff */
[----:B------:R1:W5:Y:S04]  /*0910*/  LDG.E.U16 R6, desc[UR10][R6.64] ;  /* 0x0000000a06067981 */ /* 0x000368000c1e1500 */
[----:B------:R-:W5:Y:S04]  /*0920*/  LDG.E.U16 R12, desc[UR10][R12.64] ;  /* 0x0000000a0c0c7981 */ /* 0x000f68000c1e1500 */
[----:B------:R1:W5:Y:S01]  /*0930*/  LDG.E.U16 R8, desc[UR10][R8.64] ;  /* 0x0000000a08087981 */ /* 0x000362000c1e1500 */
[----:B------:R-:W1:Y:S01]  /*0940*/  S2UR UR6, SR_CgaCtaId ;  /* 0x00000000000679c3 */ /* 0x000e620000008800 */
[----:B------:R-:W1:Y:S01]  /*0950*/  S2R R2, SR_TID.X ;  /* 0x0000000000027919 */ /* 0x000e620000002100 */
[----:B------:R-:W-:-:S02]  /*0960*/  LOP3.LUT R3, R47, 0xc0, RZ, 0xc0, !PT ;  /* 0x000000c02f037812 */ /* 0x000fc400078ec0ff */
[----:B0-----:R-:W-:Y:S01]  /*0970*/  LOP3.LUT R14, R47, 0xff, RZ, 0xc0, !PT ;  /* 0x000000ff2f0e7812 */ /* 0x001fe200078ec0ff */
[----:B------:R-:W-:Y:S01]  /*0980*/  UMOV UR4, 0x400 ;  /* 0x0000040000047882 */ /* 0x000fe20000000000 */
[----:B------:R-:W-:-:S03]  /*0990*/  SHF.R.U32.HI R46, RZ, 0x2, R3 ;  /* 0x00000002ff2e7819 */ /* 0x000fc60000011603 */
[----:B------:R-:W-:-:S05]  /*09a0*/  IMAD.SHL.U32 R3, R14, 0x2, RZ ;  /* 0x000000020e037824 */ /* 0x000fca00078e00ff */
[----:B-1----:R-:W-:Y:S01]  /*09b0*/  LOP3.LUT R7, R3, R46, RZ, 0x3c, !PT ;  /* 0x0000002e03077212 */ /* 0x002fe200078e3cff */
[----:B------:R-:W-:Y:S01]  /*09c0*/  ULEA UR6, UR6, UR4, 0x18 ;  /* 0x0000000406067291 */ /* 0x000fe2000f8ec0ff */
[----:B------:R-:W0:Y:S01]  /*09d0*/  LDCU UR4, c[0x0][0x3f0] ;  /* 0x00007e00ff0477ac */ /* 0x000e220008000800 */
[C---:B------:R-:W-:Y:S01]  /*09e0*/  LOP3.LUT R11, R2.reuse, 0xe0, RZ, 0xc0, !PT ;  /* 0x000000e0020b7812 */ /* 0x040fe200078ec0ff */
[C---:B------:R-:W-:Y:S01]  /*09f0*/  IMAD.SHL.U32 R4, R2.reuse, 0x20, RZ ;  /* 0x0000002002047824 */ /* 0x040fe200078e00ff */
[----:B------:R-:W-:Y:S02]  /*0a00*/  SHF.R.S32.HI R3, RZ, 0x4, R2 ;  /* 0x00000004ff037819 */ /* 0x000fe40000011402 */
[----:B------:R-:W-:Y:S01]  /*0a10*/  SHF.L.U32 R5, R11, 0x4, RZ ;  /* 0x000000040b057819 */ /* 0x000fe200000006ff */
[----:B------:R-:W-:-:S03]  /*0a20*/  IMAD.SHL.U32 R46, R2, 0x8, RZ ;  /* 0x00000008022e7824 */ /* 0x000fc600078e00ff */
[----:B------:R-:W-:Y:S02]  /*0a30*/  LOP3.LUT R5, R5, 0x60, R4, 0xf8, !PT ;  /* 0x0000006005057812 */ /* 0x000fe400078ef804 */
[----:B------:R-:W-:Y:S01]  /*0a40*/  SGXT R4, R3, 0x1 ;  /* 0x000000010304781a */ /* 0x000fe20000000200 */
[----:B0-----:R-:W-:Y:S01]  /*0a50*/  UISETP.GE.AND UP0, UPT, UR4, 0x1, UPT ;  /* 0x000000010400788c */ /* 0x001fe2000bf06270 */
[----:B------:R-:W-:Y:S02]  /*0a60*/  LOP3.LUT R3, R2, 0xc, RZ, 0xc0, !PT ;  /* 0x0000000c02037812 */ /* 0x000fe400078ec0ff */
[----:B------:R-:W-:Y:S02]  /*0a70*/  LOP3.LUT R4, R4, 0x1020, RZ, 0xc0, !PT ;  /* 0x0000102004047812 */ /* 0x000fe400078ec0ff */
[----:B------:R-:W-:Y:S02]  /*0a80*/  LOP3.LUT R46, R46, 0x1f8, RZ, 0xc0, !PT ;  /* 0x000001f82e2e7812 */ /* 0x000fe400078ec0ff */
[C---:B------:R-:W-:Y:S01]  /*0a90*/  LOP3.LUT R9, R2.reuse, 0xc0, RZ, 0xc0, !PT ;  /* 0x000000c002097812 */ /* 0x040fe200078ec0ff */
[C---:B------:R-:W-:Y:S01]  /*0aa0*/  IMAD R4, R3.reuse, 0x2, R4 ;  /* 0x0000000203047824 */ /* 0x040fe200078e0204 */
[----:B------:R-:W-:Y:S01]  /*0ab0*/  LOP3.LUT R11, R2, 0xff, RZ, 0xc0, !PT ;  /* 0x000000ff020b7812 */ /* 0x000fe200078ec0ff */
[----:B------:R-:W-:Y:S01]  /*0ac0*/  IMAD R46, R3, 0x400, R46 ;  /* 0x00000400032e7824 */ /* 0x000fe200078e022e */
[----:B------:R-:W-:Y:S01]  /*0ad0*/  SHF.R.U32.HI R9, RZ, 0x1, R9 ;  /* 0x00000001ff097819 */ /* 0x000fe20000011609 */
[----:B------:R-:W-:Y:S01]  /*0ae0*/  IMAD.MOV.U32 R216, RZ, RZ, -0x800000 ;  /* 0xff800000ffd87424 */ /* 0x000fe200078e00ff */
[----:B------:R-:W-:Y:S01]  /*0af0*/  ISETP.GE.U32.AND P1, PT, R11, 0x20, PT ;  /* 0x000000200b00780c */ /* 0x000fe20003f26070 */
[----:B------:R-:W-:Y:S01]  /*0b00*/  IMAD.MOV.U32 R218, RZ, RZ, -0x800000 ;  /* 0xff800000ffda7424 */ /* 0x000fe200078e00ff */
[----:B------:R-:W-:Y:S01]  /*0b10*/  LOP3.LUT R4, R4, R5, RZ, 0x3c, !PT ;  /* 0x0000000504047212 */ /* 0x000fe200078e3cff */
[----:B------:R-:W-:Y:S01]  /*0b20*/  IMAD.MOV.U32 R5, RZ, RZ, -0x800000 ;  /* 0xff800000ff057424 */ /* 0x000fe200078e00ff */
[----:B------:R-:W-:Y:S01]  /*0b30*/  LOP3.LUT R3, R46, R9, RZ, 0x3c, !PT ;  /* 0x000000092e037212 */ /* 0x000fe200078e3cff */
[----:B------:R-:W-:Y:S01]  /*0b40*/  IMAD.MOV.U32 R215, RZ, RZ, 0x3f800000 ;  /* 0x3f800000ffd77424 */ /* 0x000fe200078e00ff */
[----:B------:R-:W-:Y:S01]  /*0b50*/  MOV R138, 0xff800000 ;  /* 0xff800000008a7802 */ /* 0x000fe20000000f00 */
[----:B------:R-:W-:Y:S01]  /*0b60*/  IMAD.MOV.U32 R212, RZ, RZ, 0x3f800000 ;  /* 0x3f800000ffd47424 */ /* 0x000fe200078e00ff */
[----:B------:R-:W-:Y:S01]  /*0b70*/  MOV R214, 0x3f800000 ;  /* 0x3f80000000d67802 */ /* 0x000fe20000000f00 */
[----:B------:R-:W-:Y:S01]  /*0b80*/  IMAD.MOV.U32 R213, RZ, RZ, 0x3f800000 ;  /* 0x3f800000ffd57424 */ /* 0x000fe200078e00ff */
[----:B------:R-:W-:-:S02]  /*0b90*/  CS2R R116, SRZ ;  /* 0x0000000000747805 */ /* 0x000fc4000001ff00 */
[----:B------:R-:W-:Y:S02]  /*0ba0*/  CS2R R118, SRZ ;  /* 0x0000000000767805 */ /* 0x000fe4000001ff00 */
[----:B------:R-:W-:Y:S02]  /*0bb0*/  CS2R R84, SRZ ;  /* 0x0000000000547805 */ /* 0x000fe4000001ff00 */
[----:B------:R-:W-:Y:S02]  /*0bc0*/  CS2R R86, SRZ ;  /* 0x0000000000567805 */ /* 0x000fe4000001ff00 */
[----:B------:R-:W-:Y:S02]  /*0bd0*/  CS2R R88, SRZ ;  /* 0x0000000000587805 */ /* 0x000fe4000001ff00 */
[----:B------:R-:W-:Y:S02]  /*0be0*/  CS2R R90, SRZ ;  /* 0x00000000005a7805 */ /* 0x000fe4000001ff00 */
        /* <DEDUP_REMOVED lines=10> */
[----:B------:R-:W-:Y:S01]  /*0c90*/  SHF.R.U32.HI R11, RZ, 0x1, R2 ;  /* 0x00000001ff0b7819 */ /* 0x000fe20000011602 */
[----:B--2---:R-:W-:Y:S04]  /*0ca0*/  STS.U16 [R7+UR6], R18 ;  /* 0x0000001207007988 */ /* 0x004fe80008000406 */
[----:B---3--:R-:W-:Y:S04]  /*0cb0*/  STS.U16 [R7+UR6+0x200], R19 ;  /* 0x0002001307007988 */ /* 0x008fe80008000406 */
[----:B----4-:R-:W-:Y:S04]  /*0cc0*/  STS.U16 [R7+UR6+0x400], R20 ;  /* 0x0004001407007988 */ /* 0x010fe80008000406 */
[----:B-----5:R-:W-:Y:S04]  /*0cd0*/  STS.U16 [R7+UR6+0x600], R21 ;  /* 0x0006001507007988 */ /* 0x020fe80008000406 */
[----:B------:R-:W-:Y:S04]  /*0ce0*/  STS.U16 [R7+UR6+0x800], R22 ;  /* 0x0008001607007988 */ /* 0x000fe80008000406 */
        /* <DEDUP_REMOVED lines=26> */
[----:B------:R0:W-:Y:S02]  /*0e90*/  STS.U16 [R7+UR6+0x3400], R10 ;  /* 0x0034000a07007988 */ /* 0x0001e40008000406 */
[----:B0-----:R-:W-:Y:S01]  /*0ea0*/  SHF.L.U32 R10, R2, 0x4, RZ ;  /* 0x00000004020a7819 */ /* 0x001fe200000006ff */
[----:B------:R-:W-:Y:S06]  /*0eb0*/  BRA.U !UP0, `(.L_x_0) ;  /* 0x0000003108287547 */ /* 0x000fec000b800000 */
[----:B------:R-:W0:Y:S01]  /*0ec0*/  LDC R68, c[0x0][0x3d8] ;  /* 0x0000f600ff447b82 */ /* 0x000e220000000800 */
[----:B------:R-:W1:Y:S01]  /*0ed0*/  LDCU UR8, c[0x0][0x3c8] ;  /* 0x00007900ff0877ac */ /* 0x000e620008000800 */
[----:B------:R-:W-:Y:S01]  /*0ee0*/  LOP3.LUT P0, RZ, R47, 0x3, RZ, 0xc0, !PT ;  /* 0x000000032fff7812 */ /* 0x000fe2000780c0ff */
[----:B------:R-:W-:Y:S01]  /*0ef0*/  IMAD.MOV.U32 R214, RZ, RZ, 0x3f800000 ;  /* 0x3f800000ffd67424 */ /* 0x000fe200078e00ff */
[C---:B------:R-:W-:Y:S01]  /*0f00*/  ISETP.GE.U32.AND P2, PT, R14.reuse, 0x80, PT ;  /* 0x000000800e00780c */ /* 0x040fe20003f46070 */
[----:B------:R-:W2:Y:S01]  /*0f10*/  LDCU.64 UR4, c[0x0][0x3d0] ;  /* 0x00007a00ff0477ac */ /* 0x000ea20008000a00 */
[C---:B------:R-:W-:Y:S01]  /*0f20*/  ISETP.LT.U32.AND P0, PT, R14.reuse, 0x80, !P0 ;  /* 0x000000800e00780c */ /* 0x040fe20004701070 */
[----:B------:R-:W-:Y:S01]  /*0f30*/  IMAD.MOV.U32 R215, RZ, RZ, 0x3f800000 ;  /* 0x3f800000ffd77424 */ /* 0x000fe200078e00ff */
[----:B------:R-:W3:Y:S01]  /*0f40*/  LDC.64 R178, c[0x0][0x3c0] ;  /* 0x0000f000ffb27b82 */ /* 0x000ee20000000a00 */
[----:B------:R-:W4:Y:S01]  /*0f50*/  LDCU.64 UR12, c[0x0][0x388] ;  /* 0x00007100ff0c77ac */ /* 0x000f220008000a00 */
[----:B------:R-:W-:Y:S01]  /*0f60*/  IMAD.MOV.U32 R212, RZ, RZ, 0x3f800000 ;  /* 0x3f800000ffd47424 */ /* 0x000fe200078e00ff */
[----:B------:R-:W-:Y:S01]  /*0f70*/  MOV R213, 0x3f800000 ;  /* 0x3f80000000d57802 */ /* 0x000fe20000000f00 */
[----:B------:R-:W0:Y:S04]  /*0f80*/  LDCU UR9, c[0x0][0x3a8] ;  /* 0x00007500ff0977ac */ /* 0x000e280008000800 */
[----:B------:R-:W5:Y:S01]  /*0f90*/  LDC.64 R74, c[0x0][0x390] ;  /* 0x0000e400ff4a7b82 */ /* 0x000f620000000a00 */
[----:B-1----:R-:W-:-:S04]  /*0fa0*/  IMAD R14, R14, UR8, RZ ;  /* 0x000000080e0e7c24 */ /* 0x002fc8000f8e02ff */
[C---:B------:R-:W-:Y:S01]  /*0fb0*/  IMAD.SHL.U32 R211, R14.reuse, 0x2, RZ ;  /* 0x000000020ed37824 */ /* 0x040fe200078e00ff */
[----:B--2---:R-:W-:Y:S01]  /*0fc0*/  UIMAD UR4, UR7, UR4, URZ ;  /* 0x00000004070472a4 */ /* 0x004fe2000f8e02ff */
[----:B0-----:R-:W-:Y:S02]  /*0fd0*/  IMAD R17, R17, R68, RZ ;  /* 0x0000004411117224 */ /* 0x001fe400078e02ff */
[----:B------:R-:W-:Y:S01]  /*0fe0*/  IMAD.HI R5, R14, 0x2, RZ ;  /* 0x000000020e057827 */ /* 0x000fe200078e02ff */
[----:B------:R-:W-:-:S03]  /*0ff0*/  USHF.L.U32 UR8, UR4, 0x1, URZ ;  /* 0x0000000104087899 */ /* 0x000fc600080006ff */
[----:B------:R-:W-:Y:S02]  /*1000*/  IMAD R6, R68, 0x8, R17 ;  /* 0x0000000844067824 */ /* 0x000fe400078e0211 */
[----:B---3--:R-:W-:Y:S02]  /*1010*/  IMAD R178, R178, UR7, RZ ;  /* 0x00000007b2b27c24 */ /* 0x008fe4000f8e02ff */
[----:B------:R-:W-:Y:S02]  /*1020*/  IMAD R8, R68, 0x8, R6 ;  /* 0x0000000844087824 */ /* 0x000fe400078e0206 */
[----:B------:R-:W-:Y:S02]  /*1030*/  IMAD.SHL.U32 R210, R178, 0x2, RZ ;  /* 0x00000002b2d27824 */ /* 0x000fe400078e00ff */
[----:B------:R-:W-:Y:S02]  /*1040*/  IMAD R9, R68, 0x8, R8 ;  /* 0x0000000844097824 */ /* 0x000fe400078e0208 */
[----:B------:R-:W-:Y:S01]  /*1050*/  IMAD.HI R178, R178, 0x2, RZ ;  /* 0x00000002b2b27827 */ /* 0x000fe200078e02ff */
[----:B----4-:R-:W-:Y:S01]  /*1060*/  IADD3 R210, P3, P4, R211, UR12, R210 ;  /* 0x0000000cd3d27c10 */ /* 0x010fe2000fc7e0d2 */
[----:B------:R-:W0:Y:S01]  /*1070*/  LDCU UR12, c[0x0][0x3f0] ;  /* 0x00007e00ff0c77ac */ /* 0x000e220008000800 */
[----:B------:R-:W-:Y:S01]  /*1080*/  LEA R12, R68, R9, 0x3 ;  /* 0x00000009440c7211 */ /* 0x000fe200078e18ff */
[----:B------:R-:W-:Y:S01]  /*1090*/  IMAD R16, R16, UR5, RZ ;  /* 0x0000000510107c24 */ /* 0x000fe2000f8e02ff */
[----:B------:R-:W-:Y:S01]  /*10a0*/  IADD3.X R211, PT, PT, R5, UR13, R178, P3, P4 ;  /* 0x0000000d05d37c10 */ /* 0x000fe20009fe84b2 */
[----:B------:R-:W-:Y:S01]  /*10b0*/  UIMAD.WIDE UR4, UR4, 0x2, URZ ;  /* 0x00000002040478a5 */ /* 0x000fe2000f8e02ff */
[----:B------:R-:W-:-:S02]  /*10c0*/  IMAD R177, R179, 0x22, RZ ;  /* 0x00000022b3b17824 */ /* 0x000fc400078e02ff */
[----:B------:R-:W-:Y:S01]  /*10d0*/  IMAD R13, R68, 0x8, R12 ;  /* 0x00000008440d7824 */ /* 0x000fe200078e020c */
[C---:B------:R-:W-:Y:S01]  /*10e0*/  SHF.L.U32 R7, R16.reuse, 0x1, RZ ;  /* 0x0000000110077819 */ /* 0x040fe200000006ff */
[----:B------:R-:W-:Y:S02]  /*10f0*/  IMAD.HI R16, R16, 0x2, RZ ;  /* 0x0000000210107827 */ /* 0x000fe400078e02ff */
[----:B------:R-:W-:Y:S01]  /*1100*/  UMOV UR4, URZ ;  /* 0x000000ff00047c82 */ /* 0x000fe20008000000 */
[----:B-----5:R-:W-:Y:S01]  /*1110*/  IADD3 R74, P5, P6, R7, UR8, R74 ;  /* 0x00000008074a7c10 */ /* 0x020fe2000febe04a */
[----:B------:R-:W-:Y:S02]  /*1120*/  IMAD R15, R68, 0x8, R13 ;  /* 0x00000008440f7824 */ /* 0x000fe400078e020d */
[C---:B------:R-:W-:Y:S01]  /*1130*/  IMAD R93, R179.reuse, 0x12, RZ ;  /* 0x00000012b35d7824 */ /* 0x040fe200078e02ff */
[----:B------:R-:W-:Y:S01]  /*1140*/  IADD3.X R76, PT, PT, R16, UR5, R75, P5, P6 ;  /* 0x00000005104c7c10 */ /* 0x000fe2000afec44b */
[----:B------:R-:W-:Y:S01]  /*1150*/  IMAD R18, R68, 0x8, R15 ;  /* 0x0000000844127824 */ /* 0x000fe200078e020f */
[-C--:B------:R-:W-:Y:S01]  /*1160*/  LEA R144, P4, R6, R74.reuse, 0x1 ;  /* 0x0000004a06907211 */ /* 0x080fe200078808ff */
[----:B------:R-:W-:Y:S01]  /*1170*/  IMAD R175, R179, 0x24, RZ ;  /* 0x00000024b3af7824 */ /* 0x000fe200078e02ff */
[----:B------:R-:W-:Y:S01]  /*1180*/  LEA R146, P3, R17, R74, 0x1 ;  /* 0x0000004a11927211 */ /* 0x000fe200078608ff */
[C---:B------:R-:W-:Y:S01]  /*1190*/  IMAD R91, R179.reuse, 0x11, RZ ;  /* 0x00000011b35b7824 */ /* 0x040fe200078e02ff */
[----:B------:R-:W-:Y:S01]  /*11a0*/  LEA R19, R68, R18, 0x3 ;  /* 0x0000001244137211 */ /* 0x000fe200078e18ff */
[C---:B------:R-:W-:Y:S01]  /*11b0*/  IMAD R77, R179.reuse, 0x9, RZ ;  /* 0x00000009b34d7824 */ /* 0x040fe200078e02ff */
[----:B------:R-:W-:Y:S01]  /*11c0*/  LEA R142, P5, R8, R74, 0x1 ;  /* 0x0000004a088e7211 */ /* 0x000fe200078a08ff */
[----:B------:R-:W-:Y:S01]  /*11d0*/  IMAD R173, R179, 0x26, RZ ;  /* 0x00000026b3ad7824 */ /* 0x000fe200078e02ff */
[-C--:B------:R-:W-:Y:S01]  /*11e0*/  LEA.HI.X.SX32 R145, R6, R76.reuse, 0x1, P4 ;  /* 0x0000004c06917211 */ /* 0x080fe200020f0eff */
[----:B------:R-:W-:Y:S01]  /*11f0*/  IMAD R31, R68, 0x8, R19 ;  /* 0x00000008441f7824 */ /* 0x000fe200078e0213 */
[-C--:B------:R-:W-:Y:S01]  /*1200*/  LEA.HI.X.SX32 R147, R17, R76.reuse, 0x1, P3 ;  /* 0x0000004c11937211 */ /* 0x080fe200018f0eff */
[----:B------:R-:W-:Y:S01]  /*1210*/  IMAD R79, R179, 0xa, RZ ;  /* 0x0000000ab34f7824 */ /* 0x000fe200078e02ff */
[----:B------:R-:W-:Y:S01]  /*1220*/  LEA.HI.X.SX32 R143, R8, R76, 0x1, P5 ;  /* 0x0000004c088f7211 */ /* 0x000fe200028f0eff */
[C---:B------:R-:W-:Y:S01]  /*1230*/  IMAD R14, R68.reuse, 0x8, R31 ;  /* 0x00000008440e7824 */ /* 0x040fe200078e021f */
[-C--:B------:R-:W-:Y:S01]  /*1240*/  LEA R140, P3, R9, R74.reuse, 0x1 ;  /* 0x0000004a098c7211 */ /* 0x080fe200078608ff */
[----:B------:R-:W-:Y:S01]  /*1250*/  IMAD R97, R179, 0x14, RZ ;  /* 0x00000014b3617824 */ /* 0x000fe200078e02ff */
[----:B------:R-:W-:Y:S01]  /*1260*/  LEA R24, P5, R15, R74, 0x1 ;  /* 0x0000004a0f187211 */ /* 0x000fe200078a08ff */
[----:B------:R-:W-:Y:S01]  /*1270*/  IMAD R35, R68, 0x8, R14 ;  /* 0x0000000844237824 */ /* 0x000fe200078e020e */
[----:B------:R-:W-:Y:S01]  /*1280*/  LEA.HI.X.SX32 R141, R9, R76, 0x1, P3 ;  /* 0x0000004c098d7211 */ /* 0x000fe200018f0eff */
[----:B------:R-:W-:Y:S01]  /*1290*/  IMAD R171, R179, 0x28, RZ ;  /* 0x00000028b3ab7824 */ /* 0x000fe200078e02ff */
[-C--:B------:R-:W-:Y:S01]  /*12a0*/  LEA R20, P3, R12, R74.reuse, 0x1 ;  /* 0x0000004a0c147211 */ /* 0x080fe200078608ff */
[----:B------:R-:W-:Y:S01]  /*12b0*/  IMAD R5, R68, 0x8, R35 ;  /* 0x0000000844057824 */ /* 0x000fe200078e0223 */
[----:B------:R-:W-:Y:S01]  /*12c0*/  LEA R22, P4, R13, R74, 0x1 ;  /* 0x0000004a0d167211 */ /* 0x000fe200078808ff */
[C---:B------:R-:W-:Y:S01]  /*12d0*/  IMAD R95, R179.reuse, 0x13, RZ ;  /* 0x00000013b35f7824 */ /* 0x040fe200078e02ff */
[-C--:B------:R-:W-:Y:S01]  /*12e0*/  LEA.HI.X.SX32 R21, R12, R76.reuse, 0x1, P3 ;  /* 0x0000004c0c157211 */ /* 0x080fe200018f0eff */
[C---:B------:R-:W-:Y:S01]  /*12f0*/  IMAD R169, R179.reuse, 0x2a, RZ ;  /* 0x0000002ab3a97824 */ /* 0x040fe200078e02ff */
[C---:B------:R-:W-:Y:S01]  /*1300*/  LEA R7, R68.reuse, R5, 0x3 ;  /* 0x0000000544077211 */ /* 0x040fe200078e18ff */
[----:B------:R-:W-:Y:S01]  /*1310*/  IMAD R101, R179, 0x16, RZ ;  /* 0x00000016b3657824 */ /* 0x000fe200078e02ff */
[-C--:B------:R-:W-:Y:S01]  /*1320*/  LEA.HI.X.SX32 R25, R15, R76.reuse, 0x1, P5 ;  /* 0x0000004c0f197211 */ /* 0x080fe200028f0eff */
[----:B------:R-:W-:Y:S01]  /*1330*/  IMAD R167, R179, 0x2c, RZ ;  /* 0x0000002cb3a77824 */ /* 0x000fe200078e02ff */
[----:B------:R-:W-:Y:S01]  /*1340*/  LEA.HI.X.SX32 R23, R13, R76, 0x1, P4 ;  /* 0x0000004c0d177211 */ /* 0x000fe200020f0eff */
[----:B------:R-:W-:Y:S01]  /*1350*/  IMAD R16, R68, 0x8, R7 ;  /* 0x0000000844107824 */ /* 0x000fe200078e0207 */
[-C--:B------:R-:W-:Y:S01]  /*1360*/  LEA R30, P5, R31, R74.reuse, 0x1 ;  /* 0x0000004a1f1e7211 */ /* 0x080fe200078a08ff */
[----:B------:R-:W-:Y:S01]  /*1370*/  IMAD R165, R179, 0x2e, RZ ;  /* 0x0000002eb3a57824 */ /* 0x000fe200078e02ff */
[----:B------:R-:W-:Y:S01]  /*1380*/  LEA R26, P3, R18, R74, 0x1 ;  /* 0x0000004a121a7211 */ /* 0x000fe200078608ff */
[C---:B------:R-:W-:Y:S01]  /*1390*/  IMAD R6, R68.reuse, 0x8, R16 ;  /* 0x0000000844067824 */ /* 0x040fe200078e0210 */
[----:B------:R-:W-:Y:S01]  /*13a0*/  LEA.HI.X.SX32 R31, R31, R76, 0x1, P5 ;  /* 0x0000004c1f1f7211 */ /* 0x000fe200028f0eff */
[----:B------:R-:W-:Y:S01]  /*13b0*/  IMAD R99, R179, 0x15, RZ ;  /* 0x00000015b3637824 */ /* 0x000fe200078e02ff */
[----:B------:R-:W-:Y:S01]  /*13c0*/  LEA R36, P5, R5, R74, 0x1 ;  /* 0x0000004a05247211 */ /* 0x000fe200078a08ff */
[----:B------:R-:W-:Y:S01]  /*13d0*/  IMAD R8, R68, 0x8, R6 ;  /* 0x0000000844087824 */ /* 0x000fe200078e0206 */
[-C--:B------:R-:W-:Y:S01]  /*13e0*/  LEA.HI.X.SX32 R27, R18, R76.reuse, 0x1, P3 ;  /* 0x0000004c121b7211 */ /* 0x080fe200018f0eff */
[----:B------:R-:W-:Y:S01]  /*13f0*/  IMAD R81, R179, 0xb, RZ ;  /* 0x0000000bb3517824 */ /* 0x000fe200078e02ff */
[----:B------:R-:W-:Y:S01]  /*1400*/  LEA.HI.X.SX32 R37, R5, R76, 0x1, P5 ;  /* 0x0000004c05257211 */ /* 0x000fe200028f0eff */
[C---:B------:R-:W-:Y:S01]  /*1410*/  IMAD R103, R179.reuse, 0x17, RZ ;  /* 0x00000017b3677824 */ /* 0x040fe200078e02ff */
[----:B------:R-:W-:Y:S01]  /*1420*/  LEA R9, R68, R8, 0x3 ;  /* 0x0000000844097211 */ /* 0x000fe200078e18ff */
[C---:B------:R-:W-:Y:S01]  /*1430*/  IMAD R83, R179.reuse, 0xc, RZ ;  /* 0x0000000cb3537824 */ /* 0x040fe200078e02ff */
[-C--:B------:R-:W-:Y:S01]  /*1440*/  LEA R32, P3, R14, R74.reuse, 0x1 ;  /* 0x0000004a0e207211 */ /* 0x080fe200078608ff */
[----:B------:R-:W-:Y:S01]  /*1450*/  IMAD R105, R179, 0x18, RZ ;  /* 0x00000018b3697824 */ /* 0x000fe200078e02ff */
[----:B------:R-:W-:Y:S01]  /*1460*/  LEA R28, P4, R19, R74, 0x1 ;  /* 0x0000004a131c7211 */ /* 0x000fe200078808ff */
[----:B------:R-:W-:Y:S01]  /*1470*/  IMAD R12, R68, 0x8, R9 ;  /* 0x00000008440c7824 */ /* 0x000fe200078e0209 */
[----:B------:R-:W-:Y:S01]  /*1480*/  LEA.HI.X.SX32 R33, R14, R76, 0x1, P3 ;  /* 0x0000004c0e217211 */ /* 0x000fe200018f0eff */
[----:B------:R-:W-:Y:S01]  /*1490*/  IMAD R163, R179, 0x30, RZ ;  /* 0x00000030b3a37824 */ /* 0x000fe200078e02ff */
[----:B------:R-:W-:Y:S01]  /*14a0*/  LEA R42, P5, R6, R74, 0x1 ;  /* 0x0000004a062a7211 */ /* 0x000fe200078a08ff */
[C---:B------:R-:W-:Y:S01]  /*14b0*/  IMAD R13, R68.reuse, 0x8, R12 ;  /* 0x00000008440d7824 */ /* 0x040fe200078e020c */
        /* <DEDUP_REMOVED lines=15> */
[C---:B------:R-:W-:Y:S01]  /*15b0*/  IMAD R85, R179.reuse, 0xd, RZ ;  /* 0x0000000db3557824 */ /* 0x040fe200078e02ff */
[----:B------:R-:W-:Y:S01]  /*15c0*/  LEA R44, P3, R8, R74, 0x1 ;  /* 0x0000004a082c7211 */ /* 0x000fe200078608ff */
[----:B------:R-:W-:Y:S01]  /*15d0*/  IMAD R6, R68, 0x8, R14 ;  /* 0x0000000844067824 */ /* 0x000fe200078e020e */
[----:B------:R-:W-:Y:S01]  /*15e0*/  LEA.HI.X.SX32 R41, R16, R76, 0x1, P4 ;  /* 0x0000004c10297211 */ /* 0x000fe200020f0eff */
[C---:B------:R-:W-:Y:S01]  /*15f0*/  IMAD R111, R179.reuse, 0x1b, RZ ;  /* 0x0000001bb36f7824 */ /* 0x040fe200078e02ff */
[----:B------:R-:W-:Y:S01]  /*1600*/  LEA R48, P5, R12, R74, 0x1 ;  /* 0x0000004a0c307211 */ /* 0x000fe200078a08ff */
[----:B------:R-:W-:Y:S01]  /*1610*/  IMAD R7, R68, 0x8, R6 ;  /* 0x0000000844077824 */ /* 0x000fe200078e0206 */
[----:B------:R-:W-:Y:S01]  /*1620*/  LEA.HI.X.SX32 R45, R8, R76, 0x1, P3 ;  /* 0x0000004c082d7211 */ /* 0x000fe200018f0eff */
[----:B------:R-:W-:Y:S01]  /*1630*/  IMAD R87, R179, 0xe, RZ ;  /* 0x0000000eb3577824 */ /* 0x000fe200078e02ff */
[----:B------:R-:W-:Y:S01]  /*1640*/  LEA R46, P4, R9, R74, 0x1 ;  /* 0x0000004a092e7211 */ /* 0x000fe200078808ff */
[C---:B------:R-:W-:Y:S01]  /*1650*/  IMAD R115, R179.reuse, 0x1c, RZ ;  /* 0x0000001cb3737824 */ /* 0x040fe200078e02ff */
[----:B------:R-:W-:Y:S01]  /*1660*/  LEA R8, R68, R7, 0x3 ;  /* 0x0000000744087211 */ /* 0x000fe200078e18ff */
[C---:B------:R-:W-:Y:S01]  /*1670*/  IMAD R155, R179.reuse, 0x38, RZ ;  /* 0x00000038b39b7824 */ /* 0x040fe200078e02ff */
[-C--:B------:R-:W-:Y:S01]  /*1680*/  LEA.HI.X.SX32 R49, R12, R76.reuse, 0x1, P5 ;  /* 0x0000004c0c317211 */ /* 0x080fe200028f0eff */
[----:B------:R-:W-:Y:S01]  /*1690*/  IMAD R153, R179, 0x3a, RZ ;  /* 0x0000003ab3997824 */ /* 0x000fe200078e02ff */
[----:B------:R-:W-:Y:S01]  /*16a0*/  LEA.HI.X.SX32 R47, R9, R76, 0x1, P4 ;  /* 0x0000004c092f7211 */ /* 0x000fe200020f0eff */
[C---:B------:R-:W-:Y:S01]  /*16b0*/  IMAD R9, R68.reuse, 0x8, R8 ;  /* 0x0000000844097824 */ /* 0x040fe200078e0208 */
[-C--:B------:R-:W-:Y:S01]  /*16c0*/  LEA R54, P5, R5, R74.reuse, 0x1 ;  /* 0x0000004a05367211 */ /* 0x080fe200078a08ff */
[----:B------:R-:W-:Y:S01]  /*16d0*/  IMAD R117, R179, 0x1d, RZ ;  /* 0x0000001db3757824 */ /* 0x000fe200078e02ff */
[----:B------:R-:W-:Y:S01]  /*16e0*/  LEA R52, P4, R15, R74, 0x1 ;  /* 0x0000004a0f347211 */ /* 0x000fe200078808ff */
[----:B------:R-:W-:Y:S01]  /*16f0*/  IMAD R119, R179, 0x1e, RZ ;  /* 0x0000001eb3777824 */ /* 0x000fe200078e02ff */
[-C--:B------:R-:W-:Y:S01]  /*1700*/  LEA.HI.X.SX32 R55, R5, R76.reuse, 0x1, P5 ;  /* 0x0000004c05377211 */ /* 0x080fe200028f0eff */
[----:B------:R-:W-:Y:S01]  /*1710*/  IMAD R5, R68, 0x8, R9 ;  /* 0x0000000844057824 */ /* 0x000fe200078e0209 */
[----:B------:R-:W-:Y:S01]  /*1720*/  LEA.HI.X.SX32 R53, R15, R76, 0x1, P4 ;  /* 0x0000004c0f357211 */ /* 0x000fe200020f0eff */
[----:B------:R-:W-:Y:S01]  /*1730*/  IMAD R15, R179, 0x7, RZ ;  /* 0x00000007b30f7824 */ /* 0x000fe200078e02ff */
[-C--:B------:R-:W-:Y:S01]  /*1740*/  LEA R58, P4, R6, R74.reuse, 0x1 ;  /* 0x0000004a063a7211 */ /* 0x080fe200078808ff */
[----:B------:R-:W-:Y:S01]  /*1750*/  IMAD R12, R68, 0x8, R5 ;  /* 0x00000008440c7824 */ /* 0x000fe200078e0205 */
[-C--:B------:R-:W-:Y:S01]  /*1760*/  LEA R50, P3, R13, R74.reuse, 0x1 ;  /* 0x0000004a0d327211 */ /* 0x080fe200078608ff */
[----:B------:R-:W-:Y:S01]  /*1770*/  IMAD R151, R179, 0x3c, RZ ;  /* 0x0000003cb3977824 */ /* 0x000fe200078e02ff */
[----:B------:R-:W-:Y:S01]  /*1780*/  LEA R60, P5, R7, R74, 0x1 ;  /* 0x0000004a073c7211 */ /* 0x000fe200078a08ff */
[C---:B------:R-:W-:Y:S01]  /*1790*/  IMAD R89, R179.reuse, 0xf, RZ ;  /* 0x0000000fb3597824 */ /* 0x040fe200078e02ff */
[----:B------:R-:W-:Y:S01]  /*17a0*/  LEA.HI.X.SX32 R59, R6, R76, 0x1, P4 ;  /* 0x0000004c063b7211 */ /* 0x000fe200020f0eff */
[C---:B------:R-:W-:Y:S01]  /*17b0*/  IMAD R149, R179.reuse, 0x3e, RZ ;  /* 0x0000003eb3957824 */ /* 0x040fe200078e02ff */
[----:B------:R-:W-:Y:S01]  /*17c0*/  LEA R6, R68, R12, 0x3 ;  /* 0x0000000c44067211 */ /* 0x000fe200078e18ff */
[----:B------:R-:W-:Y:S01]  /*17d0*/  IMAD.SHL.U32 R19, R179, 0x8, RZ ;  /* 0x00000008b3137824 */ /* 0x000fe200078e00ff */
[----:B------:R-:W-:Y:S01]  /*17e0*/  LEA.HI.X.SX32 R51, R13, R76, 0x1, P3 ;  /* 0x0000004c0d337211 */ /* 0x000fe200018f0eff */
[C---:B------:R-:W-:Y:S01]  /*17f0*/  IMAD R13, R179.reuse, 0x6, RZ ;  /* 0x00000006b30d7824 */ /* 0x040fe200078e02ff */
[----:B------:R-:W-:Y:S01]  /*1800*/  LEA R56, P3, R14, R74, 0x1 ;  /* 0x0000004a0e387211 */ /* 0x000fe200078608ff */
[----:B------:R-:W-:Y:S01]  /*1810*/  IMAD.SHL.U32 R113, R179, 0x10, RZ ;  /* 0x00000010b3717824 */ /* 0x000fe200078e00ff */
[----:B------:R-:W-:Y:S01]  /*1820*/  LEA.HI.X.SX32 R61, R7, R76, 0x1, P5 ;  /* 0x0000004c073d7211 */ /* 0x000fe200028f0eff */
[----:B------:R-:W-:Y:S01]  /*1830*/  IMAD R7, R68, 0x8, R6 ;  /* 0x0000000844077824 */ /* 0x000fe200078e0206 */
[----:B------:R-:W-:Y:S01]  /*1840*/  LEA R66, P5, R5, R74, 0x1 ;  /* 0x0000004a05427211 */ /* 0x000fe200078a08ff */
[----:B------:R-:W-:Y:S01]  /*1850*/  IMAD R121, R179, 0x1f, RZ ;  /* 0x0000001fb3797824 */ /* 0x000fe200078e02ff */
[----:B------:R-:W-:Y:S01]  /*1860*/  LEA.HI.X.SX32 R57, R14, R76, 0x1, P3 ;  /* 0x0000004c0e397211 */ /* 0x000fe200018f0eff */
[----:B------:R-:W-:Y:S01]  /*1870*/  IMAD.MOV.U32 R14, RZ, RZ, RZ ;  /* 0x000000ffff0e7224 */ /* 0x000fe200078e00ff */
[----:B------:R-:W-:-:S02]  /*1880*/  LEA R62, P3, R8, R74, 0x1 ;  /* 0x0000004a083e7211 */ /* 0x000fc400078608ff */
[----:B------:R-:W-:Y:S02]  /*1890*/  LEA R64, P4, R9, R74, 0x1 ;  /* 0x0000004a09407211 */ /* 0x000fe400078808ff */
[-C--:B------:R-:W-:Y:S01]  /*18a0*/  LEA.HI.X.SX32 R67, R5, R76.reuse, 0x1, P5 ;  /* 0x0000004c05437211 */ /* 0x080fe200028f0eff */
[----:B------:R-:W-:Y:S01]  /*18b0*/  IMAD R5, R68, 0x8, R7 ;  /* 0x0000000844057824 */ /* 0x000fe200078e0207 */
[-C--:B------:R-:W-:Y:S01]  /*18c0*/  LEA.HI.X.SX32 R63, R8, R76.reuse, 0x1, P3 ;  /* 0x0000004c083f7211 */ /* 0x080fe200018f0eff */
[----:B------:R-:W-:Y:S01]  /*18d0*/  IMAD.MOV.U32 R8, RZ, RZ, -0x800000 ;  /* 0xff800000ff087424 */ /* 0x000fe200078e00ff */
[----:B------:R-:W-:Y:S01]  /*18e0*/  LEA.HI.X.SX32 R65, R9, R76, 0x1, P4 ;  /* 0x0000004c09417211 */ /* 0x000fe200020f0eff */
[----:B------:R-:W-:Y:S01]  /*18f0*/  IMAD R9, R179, 0x5, RZ ;  /* 0x00000005b3097824 */ /* 0x000fe200078e02ff */
[-C--:B------:R-:W-:Y:S02]  /*1900*/  LEA R68, P3, R12, R74.reuse, 0x1 ;  /* 0x0000004a0c447211 */ /* 0x080fe400078608ff */
[----:B------:R-:W-:-:S02]  /*1910*/  LEA R70, P4, R6, R74, 0x1 ;  /* 0x0000004a06467211 */ /* 0x000fc400078808ff */
[-C--:B------:R-:W-:Y:S02]  /*1920*/  LEA R72, P5, R7, R74.reuse, 0x1 ;  /* 0x0000004a07487211 */ /* 0x080fe400078a08ff */
[C---:B------:R-:W-:Y:S02]  /*1930*/  LEA R74, P6, R5.reuse, R74, 0x1 ;  /* 0x0000004a054a7211 */ /* 0x040fe400078c08ff */
[-C--:B------:R-:W-:Y:S02]  /*1940*/  LEA.HI.X.SX32 R69, R12, R76.reuse, 0x1, P3 ;  /* 0x0000004c0c457211 */ /* 0x080fe400018f0eff */
[-C--:B------:R-:W-:Y:S02]  /*1950*/  LEA.HI.X.SX32 R71, R6, R76.reuse, 0x1, P4 ;  /* 0x0000004c06477211 */ /* 0x080fe400020f0eff */
[----:B------:R-:W-:Y:S01]  /*1960*/  LEA.HI.X.SX32 R75, R5, R76, 0x1, P6 ;  /* 0x0000004c054b7211 */ /* 0x000fe200030f0eff */
[----:B------:R-:W-:Y:S01]  /*1970*/  IMAD.SHL.U32 R5, R179, 0x2, RZ ;  /* 0x00000002b3057824 */ /* 0x000fe200078e00ff */
[----:B------:R-:W-:-:S02]  /*1980*/  IADD3 R176, P6, PT, R177, R210, RZ ;  /* 0x000000d2b1b07210 */ /* 0x000fc40007fde0ff */
[-C--:B------:R-:W-:Y:S02]  /*1990*/  IADD3 R174, P3, PT, R175, R210.reuse, RZ ;  /* 0x000000d2afae7210 */ /* 0x080fe40007f7e0ff */
[----:B------:R-:W-:Y:S02]  /*19a0*/  IADD3 R192, P4, PT, R93, R210, RZ ;  /* 0x000000d25dc07210 */ /* 0x000fe40007f9e0ff */
[----:B------:R-:W-:Y:S01]  /*19b0*/  LEA.HI.X.SX32 R73, R7, R76, 0x1, P5 ;  /* 0x0000004c07497211 */ /* 0x000fe200028f0eff */
[----:B------:R-:W-:Y:S01]  /*19c0*/  IMAD R7, R179, 0x3, RZ ;  /* 0x00000003b3077824 */ /* 0x000fe200078e02ff */
[-C--:B------:R-:W-:Y:S02]  /*19d0*/  LEA.HI.X.SX32 R177, R91, R211.reuse, 0x1, P6 ;  /* 0x000000d35bb17211 */ /* 0x080fe400030f0eff */
[----:B------:R-:W-:Y:S02]  /*19e0*/  CS2R R90, SRZ ;  /* 0x00000000005a7805 */ /* 0x000fe4000001ff00 */
[----:B------:R-:W-:-:S02]  /*19f0*/  LEA.HI.X.SX32 R193, R77, R211, 0x1, P4 ;  /* 0x000000d34dc17211 */ /* 0x000fc400020f0eff */
[----:B------:R-:W-:Y:S02]  /*1a00*/  LEA.HI.X.SX32 R175, R93, R211, 0x1, P3 ;  /* 0x000000d35daf7211 */ /* 0x000fe400018f0eff */
[----:B------:R-:W-:Y:S02]  /*1a10*/  CS2R R92, SRZ ;  /* 0x00000000005c7805 */ /* 0x000fe4000001ff00 */
[-C--:B------:R-:W-:Y:S02]  /*1a20*/  IADD3 R172, P5, PT, R173, R210.reuse, RZ ;  /* 0x000000d2adac7210 */ /* 0x080fe40007fbe0ff */
[-C--:B------:R-:W-:Y:S02]  /*1a30*/  IADD3 R170, P6, PT, R171, R210.reuse, RZ ;  /* 0x000000d2abaa7210 */ /* 0x080fe40007fde0ff */
[-C--:B------:R-:W-:Y:S02]  /*1a40*/  IADD3 R200, P4, PT, R79, R210.reuse, RZ ;  /* 0x000000d24fc87210 */ /* 0x080fe40007f9e0ff */
[----:B------:R-:W-:-:S02]  /*1a50*/  IADD3 R190, P3, PT, R97, R210, RZ ;  /* 0x000000d261be7210 */ /* 0x000fc40007f7e0ff */
[-C--:B------:R-:W-:Y:S02]  /*1a60*/  LEA.HI.X.SX32 R173, R95, R211.reuse, 0x1, P5 ;  /* 0x000000d35fad7211 */ /* 0x080fe400028f0eff */
[----:B------:R-:W-:Y:S02]  /*1a70*/  CS2R R94, SRZ ;  /* 0x00000000005e7805 */ /* 0x000fe4000001ff00 */
[-C--:B------:R-:W-:Y:S02]  /*1a80*/  LEA.HI.X.SX32 R201, R9, R211.reuse, 0x1, P4 ;  /* 0x000000d309c97211 */ /* 0x080fe400020f0eff */
[-C--:B------:R-:W-:Y:S02]  /*1a90*/  LEA.HI.X.SX32 R191, R79, R211.reuse, 0x1, P3 ;  /* 0x000000d34fbf7211 */ /* 0x080fe400018f0eff */
[----:B------:R-:W-:Y:S02]  /*1aa0*/  LEA.HI.X.SX32 R171, R97, R211, 0x1, P6 ;  /* 0x000000d361ab7211 */ /* 0x000fe400030f0eff */
[----:B------:R-:W-:-:S02]  /*1ab0*/  CS2R R96, SRZ ;  /* 0x0000000000607805 */ /* 0x000fc4000001ff00 */
[-C--:B------:R-:W-:Y:S02]  /*1ac0*/  IADD3 R168, P5, PT, R169, R210.reuse, RZ ;  /* 0x000000d2a9a87210 */ /* 0x080fe40007fbe0ff */
[-C--:B------:R-:W-:Y:S02]  /*1ad0*/  IADD3 R166, P4, PT, R167, R210.reuse, RZ ;  /* 0x000000d2a7a67210 */ /* 0x080fe40007f9e0ff */
[-C--:B------:R-:W-:Y:S02]  /*1ae0*/  IADD3 R188, P3, PT, R101, R210.reuse, RZ ;  /* 0x000000d265bc7210 */ /* 0x080fe40007f7e0ff */
[----:B------:R-:W-:Y:S02]  /*1af0*/  IADD3 R164, P6, PT, R165, R210, RZ ;  /* 0x000000d2a5a47210 */ /* 0x000fe40007fde0ff */
[----:B------:R-:W-:Y:S02]  /*1b00*/  LEA.HI.X.SX32 R169, R99, R211, 0x1, P5 ;  /* 0x000000d363a97211 */ /* 0x000fe400028f0eff */
[----:B------:R-:W-:-:S02]  /*1b10*/  CS2R R98, SRZ ;  /* 0x0000000000627805 */ /* 0x000fc4000001ff00 */
[-C--:B------:R-:W-:Y:S02]  /*1b20*/  LEA.HI.X.SX32 R189, R81, R211.reuse, 0x1, P3 ;  /* 0x000000d351bd7211 */ /* 0x080fe400018f0eff */
[-C--:B------:R-:W-:Y:S02]  /*1b30*/  LEA.HI.X.SX32 R167, R101, R211.reuse, 0x1, P4 ;  /* 0x000000d365a77211 */ /* 0x080fe400020f0eff */
[----:B------:R-:W-:Y:S02]  /*1b40*/  CS2R R100, SRZ ;  /* 0x0000000000647805 */ /* 0x000fe4000001ff00 */
[----:B------:R-:W-:Y:S02]  /*1b50*/  LEA.HI.X.SX32 R165, R103, R211, 0x1, P6 ;  /* 0x000000d367a57211 */ /* 0x000fe400030f0eff */
[----:B------:R-:W-:Y:S02]  /*1b60*/  CS2R R102, SRZ ;  /* 0x0000000000667805 */ /* 0x000fe4000001ff00 */
[----:B------:R-:W-:-:S02]  /*1b70*/  IADD3 R162, P5, PT, R163, R210, RZ ;  /* 0x000000d2a3a27210 */ /* 0x000fc40007fbe0ff */
[-C--:B------:R-:W-:Y:S02]  /*1b80*/  IADD3 R204, P3, PT, R13, R210.reuse, RZ ;  /* 0x000000d20dcc7210 */ /* 0x080fe40007f7e0ff */
[-C--:B------:R-:W-:Y:S02]  /*1b90*/  IADD3 R198, P4, PT, R83, R210.reuse, RZ ;  /* 0x000000d253c67210 */ /* 0x080fe40007f9e0ff */
[----:B------:R-:W-:Y:S02]  /*1ba0*/  IADD3 R186, P6, PT, R105, R210, RZ ;  /* 0x000000d269ba7210 */ /* 0x000fe40007fde0ff */
[-C--:B------:R-:W-:Y:S01]  /*1bb0*/  LEA.HI.X.SX32 R205, R7, R211.reuse, 0x1, P3 ;  /* 0x000000d307cd7211 */ /* 0x080fe200018f0eff */
[----:B------:R-:W-:Y:S01]  /*1bc0*/  IMAD.MOV.U32 R7, RZ, RZ, -0x800000 ;  /* 0xff800000ff077424 */ /* 0x000fe200078e00ff */
[-C--:B------:R-:W-:Y:S02]  /*1bd0*/  LEA.HI.X.SX32 R199, R13, R211.reuse, 0x1, P4 ;  /* 0x000000d30dc77211 */ /* 0x080fe400020f0eff */
        /* <DEDUP_REMOVED lines=10> */
[----:B------:R-:W-:Y:S02]  /*1c80*/  CS2R R84, SRZ ;  /* 0x0000000000547805 */ /* 0x000fe4000001ff00 */
[----:B------:R-:W-:Y:S02]  /*1c90*/  LEA.HI.X.SX32 R159, R109, R211, 0x1, P4 ;  /* 0x000000d36d9f7211 */ /* 0x000fe400020f0eff */
[----:B------:R-:W-:-:S02]  /*1ca0*/  CS2R R108, SRZ ;  /* 0x00000000006c7805 */ /* 0x000fc4000001ff00 */
[----:B------:R-:W-:Y:S02]  /*1cb0*/  LEA.HI.X.SX32 R157, R111, R211, 0x1, P5 ;  /* 0x000000d36f9d7211 */ /* 0x000fe400028f0eff */
[----:B------:R-:W-:Y:S02]  /*1cc0*/  CS2R R110, SRZ ;  /* 0x00000000006e7805 */ /* 0x000fe4000001ff00 */
[-C--:B------:R-:W-:Y:S02]  /*1cd0*/  IADD3 R154, P3, PT, R155, R210.reuse, RZ ;  /* 0x000000d29b9a7210 */ /* 0x080fe40007f7e0ff */
[-C--:B------:R-:W-:Y:S02]  /*1ce0*/  IADD3 R196, P6, PT, R87, R210.reuse, RZ ;  /* 0x000000d257c47210 */ /* 0x080fe40007fde0ff */
[-C--:B------:R-:W-:Y:S02]  /*1cf0*/  IADD3 R182, P4, PT, R115, R210.reuse, RZ ;  /* 0x000000d273b67210 */ /* 0x080fe40007f9e0ff */
[----:B------:R-:W-:-:S02]  /*1d00*/  IADD3 R152, P5, PT, R153, R210, RZ ;  /* 0x000000d299987210 */ /* 0x000fc40007fbe0ff */
[-C--:B------:R-:W-:Y:S01]  /*1d10*/  LEA.HI.X.SX32 R197, R15, R211.reuse, 0x1, P6 ;  /* 0x000000d30fc57211 */ /* 0x080fe200030f0eff */
[----:B------:R-:W-:Y:S01]  /*1d20*/  IMAD.MOV.U32 R15, RZ, RZ, -0x800000 ;  /* 0xff800000ff0f7424 */ /* 0x000fe200078e00ff */
[-C--:B------:R-:W-:Y:S02]  /*1d30*/  LEA.HI.X.SX32 R183, R87, R211.reuse, 0x1, P4 ;  /* 0x000000d357b77211 */ /* 0x080fe400020f0eff */
[----:B------:R-:W-:Y:S02]  /*1d40*/  CS2R R86, SRZ ;  /* 0x0000000000567805 */ /* 0x000fe4000001ff00 */
[-C--:B------:R-:W-:Y:S02]  /*1d50*/  LEA.HI.X.SX32 R155, R115, R211.reuse, 0x1, P3 ;  /* 0x000000d3739b7211 */ /* 0x080fe400018f0eff */
[----:B------:R-:W-:Y:S02]  /*1d60*/  LEA.HI.X.SX32 R153, R117, R211, 0x1, P5 ;  /* 0x000000d375997211 */ /* 0x000fe400028f0eff */
[----:B------:R-:W-:-:S02]  /*1d70*/  CS2R R116, SRZ ;  /* 0x0000000000747805 */ /* 0x000fc4000001ff00 */
[-C--:B------:R-:W-:Y:S02]  /*1d80*/  IADD3 R150, P6, PT, R151, R210.reuse, RZ ;  /* 0x000000d297967210 */ /* 0x080fe40007fde0ff */
[-C--:B------:R-:W-:Y:S02]  /*1d90*/  IADD3 R180, P4, PT, R119, R210.reuse, RZ ;  /* 0x000000d277b47210 */ /* 0x080fe40007f9e0ff */
[-C--:B------:R-:W-:Y:S02]  /*1da0*/  IADD3 R208, P3, PT, R5, R210.reuse, RZ ;  /* 0x000000d205d07210 */ /* 0x080fe40007f7e0ff */
[----:B------:R-:W-:Y:S02]  /*1db0*/  LEA R206, P5, R179, R210, 0x2 ;  /* 0x000000d2b3ce7211 */ /* 0x000fe400078a10ff */
[----:B------:R-:W-:Y:S02]  /*1dc0*/  LEA.HI.X.SX32 R181, R89, R211, 0x1, P4 ;  /* 0x000000d359b57211 */ /* 0x000fe400020f0eff */
[----:B------:R-:W-:-:S02]  /*1dd0*/  CS2R R88, SRZ ;  /* 0x0000000000587805 */ /* 0x000fc4000001ff00 */
[-C--:B------:R-:W-:Y:S02]  /*1de0*/  LEA.HI.X.SX32 R151, R119, R211.reuse, 0x1, P6 ;  /* 0x000000d377977211 */ /* 0x080fe400030f0eff */
[----:B------:R-:W-:Y:S02]  /*1df0*/  CS2R R118, SRZ ;  /* 0x0000000000767805 */ /* 0x000fe4000001ff00 */
[-C--:B------:R-:W-:Y:S02]  /*1e00*/  LEA.HI.X.SX32 R209, R179, R211.reuse, 0x1, P3 ;  /* 0x000000d3b3d17211 */ /* 0x080fe400018f0eff */
[----:B------:R-:W-:Y:S02]  /*1e10*/  LEA.HI.X.SX32 R207, R5, R211, 0x1, P5 ;  /* 0x000000d305cf7211 */ /* 0x000fe400028f0eff */
[C---:B------:R-:W-:Y:S02]  /*1e20*/  SHF.L.U32 R17, R179.reuse, 0x2, RZ ;  /* 0x00000002b3117819 */ /* 0x040fe400000006ff */
[----:B------:R-:W-:-:S02]  /*1e30*/  LEA R202, P4, R179, R210, 0x3 ;  /* 0x000000d2b3ca7211 */ /* 0x000fc400078818ff */
[CC--:B------:R-:W-:Y:S02]  /*1e40*/  LEA R194, P6, R179.reuse, R210.reuse, 0x4 ;  /* 0x000000d2b3c27211 */ /* 0x0c0fe400078c20ff */
[-C--:B------:R-:W-:Y:S02]  /*1e50*/  LEA R178, P3, R179, R210.reuse, 0x5 ;  /* 0x000000d2b3b27211 */ /* 0x080fe400078628ff */
[----:B------:R-:W-:Y:S02]  /*1e60*/  IADD3 R148, P5, PT, R149, R210, RZ ;  /* 0x000000d295947210 */ /* 0x000fe40007fbe0ff */
[----:B------:R-:W-:Y:S02]  /*1e70*/  MOV R13, RZ ;  /* 0x000000ff000d7202 */ /* 0x000fe40000000f00 */
[----:B------:R-:W-:Y:S02]  /*1e80*/  MOV R9, 0xff800000 ;  /* 0xff80000000097802 */ /* 0x000fe40000000f00 */
[----:B------:R-:W-:-:S02]  /*1e90*/  LEA.HI.X.SX32 R203, R17, R211, 0x1, P4 ;  /* 0x000000d311cb7211 */ /* 0x000fc400020f0eff */
[-C--:B------:R-:W-:Y:S02]  /*1ea0*/  LEA.HI.X.SX32 R195, R19, R211.reuse, 0x1, P6 ;  /* 0x000000d313c37211 */ /* 0x080fe400030f0eff */
[-C--:B------:R-:W-:Y:S02]  /*1eb0*/  LEA.HI.X.SX32 R179, R113, R211.reuse, 0x1, P3 ;  /* 0x000000d371b37211 */ /* 0x080fe400018f0eff */
[----:B0-----:R-:W-:-:S07]  /*1ec0*/  LEA.HI.X.SX32 R149, R121, R211, 0x1, P5 ;  /* 0x000000d379957211 */ /* 0x001fce00028f0eff */
.L_x_1:
[----:B------:R-:W-:-:S04]  /*1ed0*/  IMAD.WIDE R16, R13, 0x2, R210 ;  /* 0x000000020d107825 */ /* 0x000fc800078e02d2 */
[C---:B------:R-:W-:Y:S01]  /*1ee0*/  IMAD.WIDE R114, R13.reuse, 0x2, R202 ;  /* 0x000000020d727825 */ /* 0x040fe200078e02ca */
[----:B------:R0:W2:Y:S03]  /*1ef0*/  LDG.E.U16 R5, desc[UR10][R16.64] ;  /* 0x0000000a10057981 */ /* 0x0000a6000c1e1500 */
[C---:B------:R-:W-:Y:S01]  /*1f00*/  IMAD.WIDE R136, R13.reuse, 0x2, R186 ;  /* 0x000000020d887825 */ /* 0x040fe200078e02ba */
[----:B------:R1:W3:Y:S03]  /*1f10*/  LDG.E.U16 R77, desc[UR10][R114.64] ;  /* 0x0000000a724d7981 */ /* 0x0002e6000c1e1500 */
[C---:B------:R-:W-:Y:S01]  /*1f20*/  IMAD.WIDE R120, R13.reuse, 0x2, R200 ;  /* 0x000000020d787825 */ /* 0x040fe200078e02c8 */
[----:B------:R4:W5:Y:S03]  /*1f30*/  LDG.E.U16 R128, desc[UR10][R136.64] ;  /* 0x0000000a88807981 */ /* 0x000966000c1e1500 */
[C---:B------:R-:W-:Y:S01]  /*1f40*/  IMAD.WIDE R80, R13.reuse, 0x2, R208 ;  /* 0x000000020d507825 */ /* 0x040fe200078e02d0 */
[----:B------:R0:W3:Y:S03]  /*1f50*/  LDG.E.U16 R78, desc[UR10][R120.64] ;  /* 0x0000000a784e7981 */ /* 0x0000e6000c1e1500 */
[C---:B------:R-:W-:Y:S01]  /*1f60*/  IMAD.WIDE R112, R13.reuse, 0x2, R204 ;  /* 0x000000020d707825 */ /* 0x040fe200078e02cc */
[----:B------:R-:W3:Y:S03]  /*1f70*/  LDG.E.U16 R18, desc[UR10][R80.64] ;  /* 0x0000000a50127981 */ /* 0x000ee6000c1e1500 */
[C---:B------:R-:W-:Y:S01]  /*1f80*/  IMAD.WIDE R122, R13.reuse, 0x2, R198 ;  /* 0x000000020d7a7825 */ /* 0x040fe200078e02c6 */
[----:B------:R1:W3:Y:S03]  /*1f90*/  LDG.E.U16 R76, desc[UR10][R112.64] ;  /* 0x0000000a704c7981 */ /* 0x0002e6000c1e1500 */
[C---:B------:R-:W-:Y:S01]  /*1fa0*/  IMAD.WIDE R82, R13.reuse, 0x2, R206 ;  /* 0x000000020d527825 */ /* 0x040fe200078e02ce */
[----:B------:R1:W3:Y:S03]  /*1fb0*/  LDG.E.U16 R79, desc[UR10][R122.64] ;  /* 0x0000000a7a4f7981 */ /* 0x0002e6000c1e1500 */
[C---:B0-----:R-:W-:Y:S01]  /*1fc0*/  IMAD.WIDE R16, R13.reuse, 0x2, R194 ;  /* 0x000000020d107825 */ /* 0x041fe200078e02c2 */
[----:B------:R0:W3:Y:S03]  /*1fd0*/  LDG.E.U16 R19, desc[UR10][R82.64] ;  /* 0x0000000a52137981 */ /* 0x0000e6000c1e1500 */
[C---:B------:R-:W-:Y:S01]  /*1fe0*/  IMAD.WIDE R124, R13.reuse, 0x2, R192 ;  /* 0x000000020d7c7825 */ /* 0x040fe200078e02c0 */
[----:B------:R0:W3:Y:S03]  /*1ff0*/  LDG.E.U16 R80, desc[UR10][R16.64] ;  /* 0x0000000a10507981 */ /* 0x0000e6000c1e1500 */
[C---:B------:R-:W-:Y:S01]  /*2000*/  IMAD.WIDE R132, R13.reuse, 0x2, R190 ;  /* 0x000000020d847825 */ /* 0x040fe200078e02be */
[----:B------:R0:W5:Y:S03]  /*2010*/  LDG.E.U16 R81, desc[UR10][R124.64] ;  /* 0x0000000a7c517981 */ /* 0x000166000c1e1500 */
[C---:B-1----:R-:W-:Y:S01]  /*2020*/  IMAD.WIDE R114, R13.reuse, 0x2, R178 ;  /* 0x000000020d727825 */ /* 0x042fe200078e02b2 */
[----:B------:R-:W5:Y:S03]  /*2030*/  LDG.E.U16 R126, desc[UR10][R132.64] ;  /* 0x0000000a847e7981 */ /* 0x000f66000c1e1500 */
[C---:B----4-:R-:W-:Y:S01]  /*2040*/  IMAD.WIDE R136, R13.reuse, 0x2, R162 ;  /* 0x000000020d887825 */ /* 0x050fe200078e02a2 */
[----:B------:R1:W4:Y:S03]  /*2050*/  LDG.E.U16 R131, desc[UR10][R114.64] ;  /* 0x0000000a72837981 */ /* 0x000326000c1e1500 */
[----:B------:R-:W-:-:S02]  /*2060*/  IMAD.WIDE R120, R13, 0x2, R176 ;  /* 0x000000020d787825 */ /* 0x000fc400078e02b0 */
[----:B------:R-:W5:Y:S02]  /*2070*/  LDG.E.U16 R136, desc[UR10][R136.64] ;  /* 0x0000000a88887981 */ /* 0x000f64000c1e1500 */
[C---:B------:R-:W-:Y:S02]  /*2080*/  IMAD.WIDE R218, R13.reuse, 0x2, R160 ;  /* 0x000000020dda7825 */ /* 0x040fe400078e02a0 */
[----:B------:R0:W5:Y:S02]  /*2090*/  LDG.E.U16 R132, desc[UR10][R120.64] ;  /* 0x0000000a78847981 */ /* 0x000164000c1e1500 */
[C---:B------:R-:W-:Y:S02]  /*20a0*/  IMAD.WIDE R134, R13.reuse, 0x2, R188 ;  /* 0x000000020d867825 */ /* 0x040fe400078e02bc */
[----:B------:R-:W5:Y:S02]  /*20b0*/  LDG.E.U16 R219, desc[UR10][R218.64] ;  /* 0x0000000adadb7981 */ /* 0x000f64000c1e1500 */
[----:B------:R-:W-:-:S02]  /*20c0*/  IMAD.WIDE R112, R13, 0x2, R182 ;  /* 0x000000020d707825 */ /* 0x000fc400078e02b6 */
[----:B------:R-:W5:Y:S02]  /*20d0*/  LDG.E.U16 R127, desc[UR10][R134.64] ;  /* 0x0000000a867f7981 */ /* 0x000f64000c1e1500 */
[C---:B------:R-:W-:Y:S02]  /*20e0*/  IMAD.WIDE R122, R13.reuse, 0x2, R174 ;  /* 0x000000020d7a7825 */ /* 0x040fe400078e02ae */
[----:B------:R-:W5:Y:S02]  /*20f0*/  LDG.E.U16 R130, desc[UR10][R112.64] ;  /* 0x0000000a70827981 */ /* 0x000f64000c1e1500 */
[C---:B0-----:R-:W-:Y:S02]  /*2100*/  IMAD.WIDE R82, R13.reuse, 0x2, R184 ;  /* 0x000000020d527825 */ /* 0x041fe400078e02b8 */
[----:B------:R0:W5:Y:S02]  /*2110*/  LDG.E.U16 R133, desc[UR10][R122.64] ;  /* 0x0000000a7a857981 */ /* 0x000164000c1e1500 */
[----:B------:R-:W-:-:S02]  /*2120*/  IMAD.WIDE R16, R13, 0x2, R172 ;  /* 0x000000020d107825 */ /* 0x000fc400078e02ac */
[----:B------:R-:W5:Y:S02]  /*2130*/  LDG.E.U16 R129, desc[UR10][R82.64] ;  /* 0x0000000a52817981 */ /* 0x000f64000c1e1500 */
[C---:B------:R-:W-:Y:S02]  /*2140*/  IMAD.WIDE R124, R13.reuse, 0x2, R170 ;  /* 0x000000020d7c7825 */ /* 0x040fe400078e02aa */
[----:B------:R-:W5:Y:S02]  /*2150*/  LDG.E.U16 R134, desc[UR10][R16.64] ;  /* 0x0000000a10867981 */ /* 0x000f64000c1e1500 */
[C---:B------:R-:W-:Y:S02]  /*2160*/  IMAD.WIDE R220, R13.reuse, 0x2, R158 ;  /* 0x000000020ddc7825 */ /* 0x040fe400078e029e */
[----:B------:R0:W5:Y:S02]  /*2170*/  LDG.E.U16 R135, desc[UR10][R124.64] ;  /* 0x0000000a7c877981 */ /* 0x000164000c1e1500 */
[----:B------:R-:W-:-:S02]  /*2180*/  IMAD.WIDE R222, R13, 0x2, R156 ;  /* 0x000000020dde7825 */ /* 0x000fc400078e029c */
[----:B------:R-:W5:Y:S02]  /*2190*/  LDG.E.U16 R220, desc[UR10][R220.64] ;  /* 0x0000000adcdc7981 */ /* 0x000f64000c1e1500 */
[C---:B-1----:R-:W-:Y:S02]  /*21a0*/  IMAD.WIDE R114, R13.reuse, 0x2, R154 ;  /* 0x000000020d727825 */ /* 0x042fe400078e029a */
[----:B------:R-:W5:Y:S02]  /*21b0*/  LDG.E.U16 R222, desc[UR10][R222.64] ;  /* 0x0000000adede7981 */ /* 0x000f64000c1e1500 */
[C---:B------:R-:W-:Y:S02]  /*21c0*/  IMAD.WIDE R138, R13.reuse, 0x2, R168 ;  /* 0x000000020d8a7825 */ /* 0x040fe400078e02a8 */
[----:B------:R1:W5:Y:S02]  /*21d0*/  LDG.E.U16 R114, desc[UR10][R114.64] ;  /* 0x0000000a72727981 */ /* 0x000364000c1e1500 */
[----:B------:R-:W-:-:S02]  /*21e0*/  IMAD.WIDE R120, R13, 0x2, R152 ;  /* 0x000000020d787825 */ /* 0x000fc400078e0298 */
[----:B------:R-:W5:Y:S02]  /*21f0*/  LDG.E.U16 R138, desc[UR10][R138.64] ;  /* 0x0000000a8a8a7981 */ /* 0x000f64000c1e1500 */
[C---:B------:R-:W-:Y:S02]  /*2200*/  IMAD.WIDE R216, R13.reuse, 0x2, R166 ;  /* 0x000000020dd87825 */ /* 0x040fe400078e02a6 */
[----:B------:R-:W5:Y:S02]  /*2210*/  LDG.E.U16 R120, desc[UR10][R120.64] ;  /* 0x0000000a78787981 */ /* 0x000f64000c1e1500 */
[C---:B0-----:R-:W-:Y:S02]  /*2220*/  IMAD.WIDE R122, R13.reuse, 0x2, R150 ;  /* 0x000000020d7a7825 */ /* 0x041fe400078e0296 */
[----:B------:R-:W5:Y:S02]  /*2230*/  LDG.E.U16 R216, desc[UR10][R216.64] ;  /* 0x0000000ad8d87981 */ /* 0x000f64000c1e1500 */
[----:B------:R-:W-:-:S02]  /*2240*/  IMAD.WIDE R112, R13, 0x2, R180 ;  /* 0x000000020d707825 */ /* 0x000fc400078e02b4 */
[----:B------:R-:W5:Y:S02]  /*2250*/  LDG.E.U16 R221, desc[UR10][R122.64] ;  /* 0x0000000a7add7981 */ /* 0x000f64000c1e1500 */
[C---:B------:R-:W-:Y:S02]  /*2260*/  IMAD.WIDE R124, R13.reuse, 0x2, R196 ;  /* 0x000000020d7c7825 */ /* 0x040fe400078e02c4 */
[----:B------:R-:W5:Y:S02]  /*2270*/  LDG.E.U16 R112, desc[UR10][R112.64] ;  /* 0x0000000a70707981 */ /* 0x000f64000c1e1500 */
[C---:B------:R-:W-:Y:S02]  /*2280*/  IMAD.WIDE R82, R13.reuse, 0x2, R164 ;  /* 0x000000020d527825 */ /* 0x040fe400078e02a4 */
[----:B------:R-:W5:Y:S02]  /*2290*/  LDG.E.U16 R218, desc[UR10][R124.64] ;  /* 0x0000000a7cda7981 */ /* 0x000f64000c1e1500 */
[----:B------:R-:W-:-:S02]  /*22a0*/  IMAD.WIDE R16, R13, 0x2, R148 ;  /* 0x000000020d107825 */ /* 0x000fc400078e0294 */
[----:B------:R0:W5:Y:S04]  /*22b0*/  LDG.E.U16 R217, desc[UR10][R82.64] ;  /* 0x0000000a52d97981 */ /* 0x000168000c1e1500 */
[----:B------:R0:W5:Y:S01]  /*22c0*/  LDG.E.U16 R223, desc[UR10][R16.64] ;  /* 0x0000000a10df7981 */ /* 0x000162000c1e1500 */
[----:B-1----:R-:W0:Y:S02]  /*22d0*/  S2R R115, SR_TID.X ;  /* 0x0000000000737919 */ /* 0x002e240000002100 */
[C---:B0-----:R-:W-:Y:S02]  /*22e0*/  LOP3.LUT R82, R115.reuse, 0xff, RZ, 0xc0, !PT ;  /* 0x000000ff73527812 */ /* 0x041fe400078ec0ff */
[C---:B------:R-:W-:Y:S01]  /*22f0*/  LOP3.LUT R137, R115.reuse, 0x7, RZ, 0xc0, !PT ;  /* 0x0000000773897812 */ /* 0x040fe200078ec0ff */
[----:B------:R-:W-:-:S02]  /*2300*/  IMAD.SHL.U32 R121, R115, 0x8, RZ ;  /* 0x0000000873797824 */ /* 0x000fc400078e00ff */
[----:B------:R-:W-:Y:S01]  /*2310*/  IMAD.SHL.U32 R82, R82, 0x2, RZ ;  /* 0x0000000252527824 */ /* 0x000fe200078e00ff */
[----:B------:R-:W-:Y:S01]  /*2320*/  BAR.SYNC.DEFER_BLOCKING 0x0 ;  /* 0x0000000000007b1d */ /* 0x000fe20000010000 */
[----:B------:R-:W-:-:S03]  /*2330*/  IMAD.SHL.U32 R224, R137, 0x40, RZ ;  /* 0x0000004089e07824 */ /* 0x000fc600078e00ff */
[----:B------:R-:W-:Y:S02]  /*2340*/  LOP3.LUT R83, R82, 0x10, RZ, 0x3c, !PT ;  /* 0x0000001052537812 */ /* 0x000fe400078e3cff */
[----:B------:R-:W-:Y:S02]  /*2350*/  LOP3.LUT R224, R224, 0x30, R121, 0xf8, !PT ;  /* 0x00000030e0e07812 */ /* 0x000fe400078ef879 */
[----:B------:R-:W-:Y:S02]  /*2360*/  LOP3.LUT R113, R82, 0x20, RZ, 0x3c, !PT ;  /* 0x0000002052717812 */ /* 0x000fe400078e3cff */
[C---:B------:R-:W-:Y:S02]  /*2370*/  LOP3.LUT R226, R115.reuse, 0x60, RZ, 0xc0, !PT ;  /* 0x0000006073e27812 */ /* 0x040fe400078ec0ff */
[C---:B------:R-:W-:Y:S02]  /*2380*/  SHF.L.U32 R121, R115.reuse, 0x1, RZ ;  /* 0x0000000173797819 */ /* 0x040fe400000006ff */
[----:B------:R-:W-:-:S02]  /*2390*/  LOP3.LUT R16, R115, 0x10, RZ, 0xc0, !PT ;  /* 0x0000001073107812 */ /* 0x000fc400078ec0ff */
[----:B------:R-:W-:Y:S01]  /*23a0*/  LOP3.LUT R115, R82, 0x30, RZ, 0x3c, !PT ;  /* 0x0000003052737812 */ /* 0x000fe200078e3cff */
[----:B------:R-:W-:Y:S01]  /*23b0*/  IMAD R226, R226, 0x8, R137 ;  /* 0x00000008e2e27824 */ /* 0x000fe200078e0289 */
[----:B------:R-:W-:-:S03]  /*23c0*/  LOP3.LUT R17, R224, 0x10, R121, 0x78, !PT ;  /* 0x00000010e0117812 */ /* 0x000fc600078e7879 */
[----:B------:R-:W-:Y:S02]  /*23d0*/  IMAD.SHL.U32 R226, R226, 0x10, RZ ;  /* 0x00000010e2e27824 */ /* 0x000fe400078e00ff */
[----:B------:R-:W-:-:S03]  /*23e0*/  IMAD R16, R16, 0x20, R17 ;  /* 0x0000002010107824 */ /* 0x000fc600078e0211 */
[----:B------:R-:W-:-:S04]  /*23f0*/  LOP3.LUT R226, R226, 0x30, R121, 0x78, !PT ;  /* 0x00000030e2e27812 */ /* 0x000fc800078e7879 */
[----:B------:R-:W-:Y:S01]  /*2400*/  LEA R17, R137, R226, 0x9 ;  /* 0x000000e289117211 */ /* 0x000fe200078e48ff */
[----:B--2---:R0:W-:Y:S02]  /*2410*/  STS.U16 [R82+UR6+0x4000], R5 ;  /* 0x0040000552007988 */ /* 0x0041e40008000406 */
[C---:B0-----:R-:W-:Y:S02]  /*2420*/  LOP3.LUT R5, R82.reuse, 0x40, RZ, 0x3c, !PT ;  /* 0x0000004052057812 */ /* 0x041fe400078e3cff */
[----:B---3--:R-:W-:Y:S04]  /*2430*/  STS.U16 [R82+UR6+0x5000], R80 ;  /* 0x0050005052007988 */ /* 0x008fe80008000406 */
[----:B----4-:R-:W-:Y:S04]  /*2440*/  STS.U16 [R82+UR6+0x6000], R131 ;  /* 0x0060008352007988 */ /* 0x010fe80008000406 */
[----:B-----5:R-:W-:Y:S04]  /*2450*/  STS.U16 [R82+UR6+0x7000], R136 ;  /* 0x0070008852007988 */ /* 0x020fe80008000406 */
[----:B------:R0:W-:Y:S04]  /*2460*/  STS.U16 [R83+UR6+0x5200], R81 ;  /* 0x0052005153007988 */ /* 0x0001e80008000406 */
[----:B------:R1:W-:Y:S04]  /*2470*/  STS.U16 [R83+UR6+0x4200], R18 ;  /* 0x0042001253007988 */ /* 0x0003e80008000406 */
[----:B------:R-:W-:Y:S01]  /*2480*/  STS.U16 [R83+UR6+0x6200], R132 ;  /* 0x0062008453007988 */ /* 0x000fe20008000406 */
[----:B0-----:R-:W-:-:S03]  /*2490*/  LOP3.LUT R81, R82, 0x50, RZ, 0x3c, !PT ;  /* 0x0000005052517812 */ /* 0x001fc600078e3cff */
[----:B------:R-:W-:Y:S01]  /*24a0*/  STS.U16 [R83+UR6+0x7200], R219 ;  /* 0x007200db53007988 */ /* 0x000fe20008000406 */
[----:B-1----:R-:W-:-:S03]  /*24b0*/  LOP3.LUT R18, R82, 0x60, RZ, 0x3c, !PT ;  /* 0x0000006052127812 */ /* 0x002fc600078e3cff */
[----:B------:R0:W-:Y:S04]  /*24c0*/  STS.U16 [R113+UR6+0x4400], R19 ;  /* 0x0044001371007988 */ /* 0x0001e80008000406 */
[----:B------:R-:W-:Y:S04]  /*24d0*/  STS.U16 [R113+UR6+0x5400], R126 ;  /* 0x0054007e71007988 */ /* 0x000fe80008000406 */
[----:B------:R-:W-:Y:S01]  /*24e0*/  STS.U16 [R113+UR6+0x6400], R133 ;  /* 0x0064008571007988 */ /* 0x000fe20008000406 */
[----:B0-----:R-:W-:-:S03]  /*24f0*/  LOP3.LUT R19, R82, 0x70, RZ, 0x3c, !PT ;  /* 0x0000007052137812 */ /* 0x001fc600078e3cff */
        /* <DEDUP_REMOVED lines=8> */
[----:B------:R0:W-:Y:S04]  /*2580*/  STS.U16 [R5+UR6+0x7800], R114 ;  /* 0x0078007205007988 */ /* 0x0001e80008000406 */
        /* <DEDUP_REMOVED lines=11> */
[----:B------:R-:W-:Y:S01]  /*2640*/  STS.U16 [R19+UR6+0x7e00], R223 ;  /* 0x007e00df13007988 */ /* 0x000fe20008000406 */
[----:B------:R-:W-:Y:S01]  /*2650*/  BAR.SYNC.DEFER_BLOCKING 0x0 ;  /* 0x0000000000007b1d */ /* 0x000fe20000010000 */
[----:B0-----:R-:W-:-:S05]  /*2660*/  LOP3.LUT R5, R16, 0x20, RZ, 0x3c, !PT ;  /* 0x0000002010057812 */ /* 0x001fca00078e3cff */
[----:B------:R-:W-:Y:S04]  /*2670*/  LDSM.16.MT88.4 R80, [R16+UR6] ;  /* 0x000000061050783b */ /* 0x000fe80008004200 */
[----:B------:R-:W0:Y:S04]  /*2680*/  LDSM.16.M88.4 R120, [R17+UR6+0x4000] ;  /* 0x004000061178783b */ /* 0x000e280008000200 */
[----:B------:R-:W2:Y:S04]  /*2690*/  LDSM.16.MT88.4 R136, [R5+UR6] ;  /* 0x000000060588783b */ /* 0x000ea80008004200 */
[----:B------:R-:W3:Y:S04]  /*26a0*/  LDSM.16.MT88.4 R76, [R16+UR6+0x400] ;  /* 0x00040006104c783b */ /* 0x000ee80008004200 */
[----:B------:R-:W4:Y:S01]  /*26b0*/  LDSM.16.MT88.4 R124, [R5+UR6+0x400] ;  /* 0x00040006057c783b */ /* 0x000f220008004200 */
[----:B-1----:R-:W-:-:S03]  /*26c0*/  LOP3.LUT R18, R17, 0x40, RZ, 0x3c, !PT ;  /* 0x0000004011127812 */ /* 0x002fc600078e3cff */
[----:B------:R-:W-:Y:S04]  /*26d0*/  LDSM.16.MT88.4 R132, [R16+UR6+0x800] ;  /* 0x000800061084783b */ /* 0x000fe80008004200 */
[----:B------:R-:W1:Y:S04]  /*26e0*/  LDSM.16.M88.4 R112, [R18+UR6+0x4000] ;  /* 0x004000061270783b */ /* 0x000e680008000200 */
[----:B------:R-:W5:Y:S01]  /*26f0*/  LDSM.16.MT88.4 R128, [R5+UR6+0x800] ;  /* 0x000800060580783b */ /* 0x000f620008004200 */
[-C--:B0-----:R-:W-:Y:S08]  /*2700*/  HMMA.16816.F32 R80, R80, R120.reuse, RZ ;  /* 0x000000785050723c */ /* 0x081ff000000018ff */
[----:B--2---:R-:W-:-:S12]  /*2710*/  HMMA.16816.F32 R136, R136, R120, RZ ;  /* 0x000000788888723c */ /* 0x004fd800000018ff */
[-C--:B---3--:R-:W-:Y:S01]  /*2720*/  HMMA.16816.F32 R76, R76, R122.reuse, R80 ;  /* 0x0000007a4c4c723c */ /* 0x088fe20000001850 */
[----:B------:R-:W0:Y:S07]  /*2730*/  LDSM.16.MT88.4 R80, [R16+UR6+0xc00] ;  /* 0x000c00061050783b */ /* 0x000e2e0008004200 */
[----:B----4-:R-:W-:Y:S01]  /*2740*/  HMMA.16816.F32 R120, R124, R122, R136 ;  /* 0x0000007a7c78723c */ /* 0x010fe20000001888 */
[----:B------:R-:W2:Y:S04]  /*2750*/  LDSM.16.MT88.4 R124, [R5+UR6+0xc00] ;  /* 0x000c0006057c783b */ /* 0x000ea80008004200 */
[----:B------:R-:W-:Y:S07]  /*2760*/  LDSM.16.MT88.4 R136, [R16+UR6+0x1000] ;  /* 0x001000061088783b */ /* 0x000fee0008004200 */
[-C--:B-1----:R-:W-:Y:S01]  /*2770*/  HMMA.16816.F32 R132, R132, R112.reuse, R76 ;  /* 0x000000708484723c */ /* 0x082fe2000000184c */
[----:B------:R-:W1:Y:S07]  /*2780*/  LDSM.16.M88.4 R76, [R17+UR6+0x4080] ;  /* 0x00408006114c783b */ /* 0x000e6e0008000200 */
[----:B-----5:R-:W-:Y:S01]  /*2790*/  HMMA.16816.F32 R128, R128, R112, R120 ;  /* 0x000000708080723c */ /* 0x020fe20000001878 */
[----:B------:R-:W3:Y:S11]  /*27a0*/  LDSM.16.MT88.4 R120, [R5+UR6+0x1000] ;  /* 0x001000060578783b */ /* 0x000ef60008004200 */
[-C--:B0-----:R-:W-:Y:S01]  /*27b0*/  HMMA.16816.F32 R80, R80, R114.reuse, R132 ;  /* 0x000000725050723c */ /* 0x081fe20000001884 */
[----:B------:R-:W0:Y:S07]  /*27c0*/  LDSM.16.MT88.4 R132, [R16+UR6+0x1400] ;  /* 0x001400061084783b */ /* 0x000e2e0008004200 */
[----:B--2---:R-:W-:Y:S01]  /*27d0*/  HMMA.16816.F32 R112, R124, R114, R128 ;  /* 0x000000727c70723c */ /* 0x004fe20000001880 */
[----:B------:R-:W2:Y:S04]  /*27e0*/  LDSM.16.MT88.4 R128, [R5+UR6+0x1400] ;  /* 0x001400060580783b */ /* 0x000ea80008004200 */
[----:B------:R-:W-:Y:S07]  /*27f0*/  LDSM.16.M88.4 R124, [R18+UR6+0x4080] ;  /* 0x00408006127c783b */ /* 0x000fee0008000200 */
[-C--:B-1----:R-:W-:Y:S01]  /*2800*/  HMMA.16816.F32 R136, R136, R76.reuse, R80 ;  /* 0x0000004c8888723c */ /* 0x082fe20000001850 */
[----:B------:R-:W1:Y:S07]  /*2810*/  LDSM.16.MT88.4 R80, [R16+UR6+0x1800] ;  /* 0x001800061050783b */ /* 0x000e6e0008004200 */
[----:B---3--:R-:W-:Y:S01]  /*2820*/  HMMA.16816.F32 R120, R120, R76, R112 ;  /* 0x0000004c7878723c */ /* 0x008fe20000001870 */
[----:B------:R-:W3:Y:S11]  /*2830*/  LDSM.16.MT88.4 R112, [R5+UR6+0x1800] ;  /* 0x001800060570783b */ /* 0x000ef60008004200 */
[-C--:B0-----:R-:W-:Y:S01]  /*2840*/  HMMA.16816.F32 R132, R132, R78.reuse, R136 ;  /* 0x0000004e8484723c */ /* 0x081fe20000001888 */
[----:B------:R-:W0:Y:S07]  /*2850*/  LDSM.16.MT88.4 R136, [R16+UR6+0x1c00] ;  /* 0x001c00061088783b */ /* 0x000e2e0008004200 */
[----:B--2---:R-:W-:Y:S01]  /*2860*/  HMMA.16816.F32 R120, R128, R78, R120 ;  /* 0x0000004e8078723c */ /* 0x004fe20000001878 */
[----:B------:R-:W2:Y:S04]  /*2870*/  LDSM.16.MT88.4 R76, [R5+UR6+0x1c00] ;  /* 0x001c0006054c783b */ /* 0x000ea80008004200 */
[----:B------:R-:W-:Y:S07]  /*2880*/  LDSM.16.MT88.4 R128, [R16+UR6+0x2000] ;  /* 0x002000061080783b */ /* 0x000fee0008004200 */
[-C--:B-1----:R-:W-:Y:S01]  /*2890*/  HMMA.16816.F32 R132, R80, R124.reuse, R132 ;  /* 0x0000007c5084723c */ /* 0x082fe20000001884 */
[----:B------:R-:W1:Y:S07]  /*28a0*/  LDSM.16.M88.4 R80, [R17+UR6+0x4100] ;  /* 0x004100061150783b */ /* 0x000e6e0008000200 */
[----:B---3--:R-:W-:Y:S01]  /*28b0*/  HMMA.16816.F32 R120, R112, R124, R120 ;  /* 0x0000007c7078723c */ /* 0x008fe20000001878 */
        /* <DEDUP_REMOVED lines=31> */
[----:B------:R-:W2:Y:S11]  /*2ab0*/  LDSM.16.MT88.4 R80, [R5+UR6+0x3c00] ;  /* 0x003c00060550783b */ /* 0x000eb60008004200 */
[-C--:B-1----:R-:W-:Y:S08]  /*2ac0*/  HMMA.16816.F32 R128, R136, R124.reuse, R128 ;  /* 0x0000007c8880723c */ /* 0x082ff00000001880 */
[----:B---3--:R-:W-:-:S12]  /*2ad0*/  HMMA.16816.F32 R76, R120, R124, R76 ;  /* 0x0000007c784c723c */ /* 0x008fd8000000184c */
[-C--:B0-----:R-:W-:Y:S08]  /*2ae0*/  HMMA.16816.F32 R128, R132, R126.reuse, R128 ;  /* 0x0000007e8480723c */ /* 0x081ff00000001880 */
[----:B--2---:R-:W-:Y:S11]  /*2af0*/  HMMA.16816.F32 R76, R80, R126, R76 ;  /* 0x0000007e504c723c */ /* 0x004ff6000000184c */
[----:B------:R-:W-:Y:S01]  /*2b00*/  FMUL R17, R128, UR9 ;  /* 0x0000000980117c20 */ /* 0x000fe20008400000 */
[----:B------:R-:W-:Y:S01]  /*2b10*/  FMUL R18, R129, UR9 ;  /* 0x0000000981127c20 */ /* 0x000fe20008400000 */
[----:B------:R-:W-:Y:S01]  /*2b20*/  FMUL R19, R130, UR9 ;  /* 0x0000000982137c20 */ /* 0x000fe20008400000 */
[----:B------:R-:W-:-:S05]  /*2b30*/  FMUL R80, R131, UR9 ;  /* 0x0000000983507c20 */ /* 0x000fca0008400000 */
[----:B------:R-:W-:Y:S01]  /*2b40*/  FMUL R16, R76, UR9 ;  /* 0x000000094c107c20 */ /* 0x000fe20008400000 */
[----:B------:R-:W-:Y:S01]  /*2b50*/  FMUL R81, R77, UR9 ;  /* 0x000000094d517c20 */ /* 0x000fe20008400000 */
[----:B------:R-:W-:Y:S01]  /*2b60*/  FMUL R5, R78, UR9 ;  /* 0x000000094e057c20 */ /* 0x000fe20008400000 */
[----:B------:R-:W-:Y:S01]  /*2b70*/  FMUL R82, R79, UR9 ;  /* 0x000000094f527c20 */ /* 0x000fe20008400000 */
[----:B------:R-:W-:Y:S02]  /*2b80*/  FMNMX R17, R17, R18, !PT ;  /* 0x0000001211117209 */ /* 0x000fe40007800000 */
[----:B------:R-:W-:Y:S02]  /*2b90*/  FMNMX R19, R19, R80, !PT ;  /* 0x0000005013137209 */ /* 0x000fe40007800000 */
[----:B------:R-:W-:Y:S02]  /*2ba0*/  FMNMX R16, R16, R81, !PT ;  /* 0x0000005110107209 */ /* 0x000fe40007800000 */
[----:B------:R-:W-:Y:S01]  /*2bb0*/  FMNMX R5, R5, R82, !PT ;  /* 0x0000005205057209 */ /* 0x000fe20007800000 */
[----:B------:R-:W0:Y:S04]  /*2bc0*/  SHFL.BFLY PT, R18, R17, 0x2, 0x1f ;  /* 0x0c401f0011127f89 */ /* 0x000e2800000e0000 */
[----:B------:R-:W1:Y:S04]  /*2bd0*/  SHFL.BFLY PT, R80, R19, 0x2, 0x1f ;  /* 0x0c401f0013507f89 */ /* 0x000e6800000e0000 */
[----:B------:R-:W2:Y:S04]  /*2be0*/  SHFL.BFLY PT, R81, R16, 0x2, 0x1f ;  /* 0x0c401f0010517f89 */ /* 0x000ea800000e0000 */
[----:B------:R-:W3:Y:S01]  /*2bf0*/  SHFL.BFLY PT, R112, R5, 0x2, 0x1f ;  /* 0x0c401f0005707f89 */ /* 0x000ee200000e0000 */
[----:B------:R-:W4:Y:S01]  /*2c00*/  S2R R132, SR_TID.X ;  /* 0x0000000000847919 */ /* 0x000f220000002100 */
[----:B0-----:R-:W-:-:S02]  /*2c10*/  FMNMX R18, R17, R18, !PT ;  /* 0x0000001211127209 */ /* 0x001fc40007800000 */
[----:B-1----:R-:W-:Y:S02]  /*2c20*/  FMNMX R82, R19, R80, !PT ;  /* 0x0000005013527209 */ /* 0x002fe40007800000 */
[----:B--2---:R-:W-:Y:S02]  /*2c30*/  FMNMX R113, R16, R81, !PT ;  /* 0x0000005110717209 */ /* 0x004fe40007800000 */
[----:B---3--:R-:W-:Y:S01]  /*2c40*/  FMNMX R115, R5, R112, !PT ;  /* 0x0000007005737209 */ /* 0x008fe20007800000 */
[----:B------:R-:W0:Y:S04]  /*2c50*/  SHFL.BFLY PT, R81, R18, 0x1, 0x1f ;  /* 0x0c201f0012517f89 */ /* 0x000e2800000e0000 */
[----:B------:R-:W1:Y:S04]  /*2c60*/  SHFL.BFLY PT, R83, R82, 0x1, 0x1f ;  /* 0x0c201f0052537f89 */ /* 0x000e6800000e0000 */
[----:B------:R-:W2:Y:S04]  /*2c70*/  SHFL.BFLY PT, R114, R113, 0x1, 0x1f ;  /* 0x0c201f0071727f89 */ /* 0x000ea800000e0000 */
[----:B------:R-:W3:Y:S01]  /*2c80*/  SHFL.BFLY PT, R120, R115, 0x1, 0x1f ;  /* 0x0c201f0073787f89 */ /* 0x000ee200000e0000 */
[----:B----4-:R-:W-:-:S02]  /*2c90*/  LOP3.LUT R16, R132, 0x1c, RZ, 0xc0, !PT ;  /* 0x0000001c84107812 */ /* 0x010fc400078ec0ff */
[----:B------:R-:W-:Y:S02]  /*2ca0*/  SHF.R.U32.HI R5, RZ, 0x3, R132 ;  /* 0x00000003ff057819 */ /* 0x000fe40000011684 */
[----:B------:R-:W-:Y:S01]  /*2cb0*/  LEA R16, R16, UR6, 0x2 ;  /* 0x0000000610107c11 */ /* 0x000fe2000f8e10ff */
[----:B------:R-:W-:Y:S01]  /*2cc0*/  BAR.SYNC.DEFER_BLOCKING 0x0 ;  /* 0x0000000000007b1d */ /* 0x000fe20000010000 */
[----:B------:R-:W-:Y:S02]  /*2cd0*/  LOP3.LUT R5, R5, 0xc, RZ, 0xc0, !PT ;  /* 0x0000000c05057812 */ /* 0x000fe400078ec0ff */
[----:B0-----:R-:W-:-:S03]  /*2ce0*/  FMNMX R80, R18, R81, !PT ;  /* 0x0000005112507209 */ /* 0x001fc60007800000 */
[----:B------:R-:W-:Y:S01]  /*2cf0*/  IMAD.IADD R19, R16, 0x1, R5 ;  /* 0x0000000110137824 */ /* 0x000fe200078e0205 */
[----:B-1----:R-:W-:Y:S02]  /*2d00*/  FMNMX R112, R82, R83, !PT ;  /* 0x0000005352707209 */ /* 0x002fe40007800000 */
[----:B--2---:R-:W-:Y:S02]  /*2d10*/  FMNMX R114, R113, R114, !PT ;  /* 0x0000007271727209 */ /* 0x004fe40007800000 */
[----:B---3--:R-:W-:Y:S01]  /*2d20*/  FMNMX R120, R115, R120, !PT ;  /* 0x0000007873787209 */ /* 0x008fe20007800000 */
[----:B------:R-:W-:Y:S04]  /*2d30*/  @P0 STS [R19+0x4000], R80 ;  /* 0x0040005013000388 */ /* 0x000fe80000000800 */
[----:B------:R-:W-:Y:S04]  /*2d40*/  @P0 STS [R19+0x4080], R112 ;  /* 0x0040807013000388 */ /* 0x000fe80000000800 */
[----:B------:R-:W-:Y:S04]  /*2d50*/  @P0 STS [R19+0x4100], R114 ;  /* 0x0041007213000388 */ /* 0x000fe80000000800 */
[----:B------:R-:W-:Y:S01]  /*2d60*/  @P0 STS [R19+0x4180], R120 ;  /* 0x0041807813000388 */ /* 0x000fe20000000800 */
[----:B------:R-:W-:-:S04]  /*2d70*/  LOP3.LUT R133, R132, 0xff, RZ, 0xc0, !PT ;  /* 0x000000ff84857812 */ /* 0x000fc800078ec0ff */
[----:B------:R-:W-:Y:S01]  /*2d80*/  LEA R18, R133, UR6, 0x2 ;  /* 0x0000000685127c11 */ /* 0x000fe2000f8e10ff */
[----:B------:R-:W-:Y:S06]  /*2d90*/  BAR.SYNC.DEFER_BLOCKING 0x0 ;  /* 0x0000000000007b1d */ /* 0x000fec0000010000 */
[----:B------:R-:W0:Y:S04]  /*2da0*/  @!P2 LDS R12, [R18+0x4000] ;  /* 0x00400000120ca984 */ /* 0x000e280000000800 */
[----:B0-----:R-:W0:Y:S02]  /*2db0*/  SHFL.BFLY PT, R5, R12, 0x2, 0x1f ;  /* 0x0c401f000c057f89 */ /* 0x001e2400000e0000 */
[----:B0-----:R-:W-:-:S05]  /*2dc0*/  FMNMX R17, R12, R5, !PT ;  /* 0x000000050c117209 */ /* 0x001fca0007800000 */
[----:B------:R-:W0:Y:S02]  /*2dd0*/  SHFL.BFLY PT, R82, R17, 0x1, 0x1f ;  /* 0x0c201f0011527f89 */ /* 0x000e2400000e0000 */
[----:B0-----:R-:W-:-:S05]  /*2de0*/  FMNMX R81, R17, R82, !PT ;  /* 0x0000005211517209 */ /* 0x001fca0007800000 */
[----:B------:R-:W-:Y:S01]  /*2df0*/  @P0 STS [R18+0x4000], R81 ;  /* 0x0040005112000388 */ /* 0x000fe20000000800 */
[----:B------:R-:W-:Y:S06]  /*2e00*/  BAR.SYNC.DEFER_BLOCKING 0x0 ;  /* 0x0000000000007b1d */ /* 0x000fec0000010000 */
[----:B------:R-:W0:Y:S04]  /*2e10*/  LDS R138, [R16+0x4000] ;  /* 0x00400000108a7984 */ /* 0x000e280000000800 */
[----:B------:R-:W1:Y:S04]  /*2e20*/  LDS R5, [R16+0x4080] ;  /* 0x0040800010057984 */ /* 0x000e680000000800 */
[----:B------:R-:W2:Y:S04]  /*2e30*/  LDS R216, [R16+0x4100] ;  /* 0x0041000010d87984 */ /* 0x000ea80000000800 */
[----:B------:R-:W3:Y:S01]  /*2e40*/  LDS R218, [R16+0x4180] ;  /* 0x0041800010da7984 */ /* 0x000ee20000000800 */
[----:B0-----:R-:W-:-:S02]  /*2e50*/  FMNMX R138, R138, R15, !PT ;  /* 0x0000000f8a8a7209 */ /* 0x001fc40007800000 */
[----:B-1----:R-:W-:-:S03]  /*2e60*/  FMNMX R5, R5, R8, !PT ;  /* 0x0000000805057209 */ /* 0x002fc60007800000 */
[--C-:B------:R-:W-:Y:S01]  /*2e70*/  FFMA R128, R128, UR9, -R138.reuse ;  /* 0x0000000980807c23 */ /* 0x100fe2000800088a */
[----:B--2---:R-:W-:Y:S01]  /*2e80*/  FMNMX R216, R216, R7, !PT ;  /* 0x00000007d8d87209 */ /* 0x004fe20007800000 */
[----:B------:R-:W-:Y:S01]  /*2e90*/  FFMA R129, R129, UR9, -R138 ;  /* 0x0000000981817c23 */ /* 0x000fe2000800088a */
[----:B---3--:R-:W-:Y:S01]  /*2ea0*/  FMNMX R218, R218, R9, !PT ;  /* 0x00000009dada7209 */ /* 0x008fe20007800000 */
[--C-:B------:R-:W-:Y:S01]  /*2eb0*/  FFMA R131, R131, UR9, -R5.reuse ;  /* 0x0000000983837c23 */ /* 0x100fe20008000805 */
[----:B------:R-:W-:Y:S01]  /*2ec0*/  FFMA R80, R130, UR9, -R5 ;  /* 0x0000000982507c23 */ /* 0x000fe20008000805 */
[--C-:B------:R-:W-:Y:S01]  /*2ed0*/  FFMA R76, R76, UR9, -R216.reuse ;  /* 0x000000094c4c7c23 */ /* 0x100fe200080008d8 */
[----:B------:R-:W-:Y:S01]  /*2ee0*/  FFMA R77, R77, UR9, -R216 ;  /* 0x000000094d4d7c23 */ /* 0x000fe200080008d8 */
[--C-:B------:R-:W-:Y:S01]  /*2ef0*/  FFMA R78, R78, UR9, -R218.reuse ;  /* 0x000000094e4e7c23 */ /* 0x100fe200080008da */
[----:B------:R-:W-:Y:S01]  /*2f00*/  FFMA R79, R79, UR9, -R218 ;  /* 0x000000094f4f7c23 */ /* 0x000fe200080008da */
[----:B------:R-:W-:Y:S01]  /*2f10*/  FMUL R17, R128, 1.4426950216293334961 ;  /* 0x3fb8aa3b80117820 */ /* 0x000fe20000400000 */
[----:B------:R-:W-:Y:S01]  /*2f20*/  FMUL R129, R129, 1.4426950216293334961 ;  /* 0x3fb8aa3b81817820 */ /* 0x000fe20000400000 */
[----:B------:R-:W-:Y:S01]  /*2f30*/  FMUL R127, R131, 1.4426950216293334961 ;  /* 0x3fb8aa3b837f7820 */ /* 0x000fe20000400000 */
[----:B------:R-:W-:Y:S01]  /*2f40*/  FMUL R80, R80, 1.4426950216293334961 ;  /* 0x3fb8aa3b50507820 */ /* 0x000fe20000400000 */
[----:B------:R-:W-:Y:S01]  /*2f50*/  FMUL R76, R76, 1.4426950216293334961 ;  /* 0x3fb8aa3b4c4c7820 */ /* 0x000fe20000400000 */
[----:B------:R-:W-:Y:S01]  /*2f60*/  FMUL R77, R77, 1.4426950216293334961 ;  /* 0x3fb8aa3b4d4d7820 */ /* 0x000fe20000400000 */
[----:B------:R-:W-:Y:S01]  /*2f70*/  FMUL R78, R78, 1.4426950216293334961 ;  /* 0x3fb8aa3b4e4e7820 */ /* 0x000fe20000400000 */
[----:B------:R-:W-:Y:S01]  /*2f80*/  FMUL R79, R79, 1.4426950216293334961 ;  /* 0x3fb8aa3b4f4f7820 */ /* 0x000fe20000400000 */
[----:B------:R-:W-:Y:S08]  /*2f90*/  MUFU.EX2 R130, R129 ;  /* 0x0000008100827308 */ /* 0x000ff00000000800 */
[----:B------:R-:W0:Y:S08]  /*2fa0*/  MUFU.EX2 R17, R17 ;  /* 0x0000001100117308 */ /* 0x000e300000000800 */
[----:B------:R0:W-:Y:S08]  /*2fb0*/  MUFU.EX2 R126, R80 ;  /* 0x00000050007e7308 */ /* 0x0001f00000000800 */
[----:B------:R-:W1:Y:S08]  /*2fc0*/  MUFU.EX2 R127, R127 ;  /* 0x0000007f007f7308 */ /* 0x000e700000000800 */
[----:B------:R-:W-:Y:S08]  /*2fd0*/  MUFU.EX2 R129, R76 ;  /* 0x0000004c00817308 */ /* 0x000ff00000000800 */
[----:B------:R-:W2:Y:S08]  /*2fe0*/  MUFU.EX2 R136, R77 ;  /* 0x0000004d00887308 */ /* 0x000eb00000000800 */
[----:B------:R-:W-:Y:S08]  /*2ff0*/  MUFU.EX2 R220, R78 ;  /* 0x0000004e00dc7308 */ /* 0x000ff00000000800 */
[----:B------:R-:W3:Y:S01]  /*3000*/  MUFU.EX2 R131, R79 ;  /* 0x0000004f00837308 */ /* 0x000ee20000000800 */
[----:B0-----:R-:W-:Y:S01]  /*3010*/  FADD R80, R17, R130 ;  /* 0x0000008211507221 */ /* 0x001fe20000000000 */
[----:B-1----:R-:W-:Y:S01]  /*3020*/  FADD R81, R126, R127 ;  /* 0x0000007f7e517221 */ /* 0x002fe20000000000 */
[----:B--2---:R-:W-:-:S03]  /*3030*/  FADD R76, R129, R136 ;  /* 0x00000088814c7221 */ /* 0x004fc60000000000 */
[----:B------:R-:W0:Y:S04]  /*3040*/  SHFL.BFLY PT, R83, R80, 0x2, 0x1f ;  /* 0x0c401f0050537f89 */ /* 0x000e2800000e0000 */
[----:B------:R-:W1:Y:S01]  /*3050*/  SHFL.BFLY PT, R112, R81, 0x2, 0x1f ;  /* 0x0c401f0051707f89 */ /* 0x000e6200000e0000 */
[----:B---3--:R-:W-:-:S03]  /*3060*/  FADD R82, R220, R131 ;  /* 0x00000083dc527221 */ /* 0x008fc60000000000 */
[----:B------:R-:W2:Y:S04]  /*3070*/  SHFL.BFLY PT, R77, R76, 0x2, 0x1f ;  /* 0x0c401f004c4d7f89 */ /* 0x000ea800000e0000 */
[----:B------:R-:W3:Y:S01]  /*3080*/  SHFL.BFLY PT, R113, R82, 0x2, 0x1f ;  /* 0x0c401f0052717f89 */ /* 0x000ee200000e0000 */
[----:B0-----:R-:W-:Y:S01]  /*3090*/  FADD R83, R80, R83 ;  /* 0x0000005350537221 */ /* 0x001fe20000000000 */
[----:B-1----:R-:W-:-:S04]  /*30a0*/  FADD R112, R81, R112 ;  /* 0x0000007051707221 */ /* 0x002fc80000000000 */
[----:B------:R-:W0:Y:S01]  /*30b0*/  SHFL.BFLY PT, R78, R83, 0x1, 0x1f ;  /* 0x0c201f00534e7f89 */ /* 0x000e2200000e0000 */
[----:B--2---:R-:W-:Y:S01]  /*30c0*/  FADD R79, R76, R77 ;  /* 0x0000004d4c4f7221 */ /* 0x004fe20000000000 */
[----:B---3--:R-:W-:Y:S02]  /*30d0*/  FADD R113, R82, R113 ;  /* 0x0000007152717221 */ /* 0x008fe40000000000 */
[----:B------:R-:W1:Y:S04]  /*30e0*/  SHFL.BFLY PT, R77, R112, 0x1, 0x1f ;  /* 0x0c201f00704d7f89 */ /* 0x000e6800000e0000 */
[----:B------:R-:W2:Y:S04]  /*30f0*/  SHFL.BFLY PT, R114, R79, 0x1, 0x1f ;  /* 0x0c201f004f727f89 */ /* 0x000ea800000e0000 */
[----:B------:R-:W3:Y:S01]  /*3100*/  SHFL.BFLY PT, R80, R113, 0x1, 0x1f ;  /* 0x0c201f0071507f89 */ /* 0x000ee200000e0000 */
[----:B0-----:R-:W-:Y:S01]  /*3110*/  FADD R78, R83, R78 ;  /* 0x0000004e534e7221 */ /* 0x001fe20000000000 */
[----:B------:R-:W-:Y:S01]  /*3120*/  BAR.SYNC.DEFER_BLOCKING 0x0 ;  /* 0x0000000000007b1d */ /* 0x000fe20000010000 */
[----:B-1----:R-:W-:Y:S01]  /*3130*/  FADD R120, R112, R77 ;  /* 0x0000004d70787221 */ /* 0x002fe20000000000 */
[----:B--2---:R-:W-:Y:S01]  /*3140*/  FADD R114, R79, R114 ;  /* 0x000000724f727221 */ /* 0x004fe20000000000 */
[----:B---3--:R-:W-:-:S03]  /*3150*/  FADD R82, R113, R80 ;  /* 0x0000005071527221 */ /* 0x008fc60000000000 */
[----:B------:R-:W-:Y:S04]  /*3160*/  @P0 STS [R19+0x4000], R78 ;  /* 0x0040004e13000388 */ /* 0x000fe80000000800 */
[----:B------:R-:W-:Y:S04]  /*3170*/  @P0 STS [R19+0x4080], R120 ;  /* 0x0040807813000388 */ /* 0x000fe80000000800 */
[----:B------:R-:W-:Y:S04]  /*3180*/  @P0 STS [R19+0x4100], R114 ;  /* 0x0041007213000388 */ /* 0x000fe80000000800 */
[----:B------:R-:W-:Y:S01]  /*3190*/  @P0 STS [R19+0x4180], R82 ;  /* 0x0041805213000388 */ /* 0x000fe20000000800 */
[----:B------:R-:W-:Y:S06]  /*31a0*/  BAR.SYNC.DEFER_BLOCKING 0x0 ;  /* 0x0000000000007b1d */ /* 0x000fec0000010000 */
[----:B------:R-:W0:Y:S04]  /*31b0*/  @!P2 LDS R6, [R18+0x4000] ;  /* 0x004000001206a984 */ /* 0x000e280000000800 */
[----:B0-----:R-:W0:Y:S02]  /*31c0*/  SHFL.BFLY PT, R77, R6, 0x2, 0x1f ;  /* 0x0c401f00064d7f89 */ /* 0x001e2400000e0000 */
[----:B0-----:R-:W-:-:S05]  /*31d0*/  FADD R112, R6, R77 ;  /* 0x0000004d06707221 */ /* 0x001fca0000000000 */
[----:B------:R-:W0:Y:S02]  /*31e0*/  SHFL.BFLY PT, R77, R112, 0x1, 0x1f ;  /* 0x0c201f00704d7f89 */ /* 0x000e2400000e0000 */
[----:B0-----:R-:W-:-:S05]  /*31f0*/  FADD R113, R112, R77 ;  /* 0x0000004d70717221 */ /* 0x001fca0000000000 */
[----:B------:R0:W-:Y:S01]  /*3200*/  @P0 STS [R18+0x4000], R113 ;  /* 0x0040007112000388 */ /* 0x0001e20000000800 */
[C---:B------:R-:W-:Y:S01]  /*3210*/  IMAD.WIDE R80, R14.reuse, 0x2, R142 ;  /* 0x000000020e507825 */ /* 0x040fe200078e028e */
[----:B------:R-:W-:Y:S03]  /*3220*/  BAR.SYNC.DEFER_BLOCKING 0x0 ;  /* 0x0000000000007b1d */ /* 0x000fe60000010000 */
[----:B------:R-:W-:-:S04]  /*3230*/  IMAD.WIDE R82, R14, 0x2, R140 ;  /* 0x000000020e527825 */ /* 0x000fc800078e028c */
[----:B------:R-:W-:-:S04]  /*3240*/  IMAD.WIDE R114, R14, 0x2, R34 ;  /* 0x000000020e727825 */ /* 0x000fc800078e0222 */
[----:B0-----:R-:W-:-:S04]  /*3250*/  IMAD.WIDE R112, R14, 0x2, R36 ;  /* 0x000000020e707825 */ /* 0x001fc800078e0224 */
[----:B------:R-:W-:-:S04]  /*3260*/  IMAD.WIDE R76, R14, 0x2, R146 ;  /* 0x000000020e4c7825 */ /* 0x000fc800078e0292 */
[----:B------:R-:W-:-:S04]  /*3270*/  IMAD.WIDE R78, R14, 0x2, R144 ;  /* 0x000000020e4e7825 */ /* 0x000fc800078e0290 */
[C---:B------:R-:W-:Y:S01]  /*3280*/  IMAD.WIDE R122, R14.reuse, 0x2, R20 ;  /* 0x000000020e7a7825 */ /* 0x040fe200078e0214 */
[----:B------:R0:W2:Y:S03]  /*3290*/  LDG.E.U16 R217, desc[UR10][R80.64] ;  /* 0x0000000a50d97981 */ /* 0x0000a6000c1e1500 */
[C---:B------:R-:W-:Y:S01]  /*32a0*/  IMAD.WIDE R120, R14.reuse, 0x2, R32 ;  /* 0x000000020e787825 */ /* 0x040fe200078e0220 */
[----:B------:R1:W3:Y:S03]  /*32b0*/  LDG.E.U16 R221, desc[UR10][R82.64] ;  /* 0x0000000a52dd7981 */ /* 0x0002e6000c1e1500 */
[C---:B------:R-:W-:Y:S01]  /*32c0*/  IMAD.WIDE R124, R14.reuse, 0x2, R22 ;  /* 0x000000020e7c7825 */ /* 0x040fe200078e0216 */
[----:B------:R-:W4:Y:S03]  /*32d0*/  LDG.E.U16 R228, desc[UR10][R114.64] ;  /* 0x0000000a72e47981 */ /* 0x000f26000c1e1500 */
[C---:B------:R-:W-:Y:S01]  /*32e0*/  IMAD.WIDE R230, R14.reuse, 0x2, R26 ;  /* 0x000000020ee67825 */ /* 0x040fe200078e021a */
[----:B------:R5:W4:Y:S03]  /*32f0*/  LDG.E.U16 R229, desc[UR10][R112.64] ;  /* 0x0000000a70e57981 */ /* 0x000b26000c1e1500 */
[C---:B------:R-:W-:Y:S01]  /*3300*/  IMAD.WIDE R232, R14.reuse, 0x2, R28 ;  /* 0x000000020ee87825 */ /* 0x040fe200078e021c */
[----:B------:R0:W4:Y:S03]  /*3310*/  LDG.E.U16 R219, desc[UR10][R76.64] ;  /* 0x0000000a4cdb7981 */ /* 0x000126000c1e1500 */
[C---:B------:R-:W-:Y:S01]  /*3320*/  IMAD.WIDE R234, R14.reuse, 0x2, R30 ;  /* 0x000000020eea7825 */ /* 0x040fe200078e021e */
[----:B------:R1:W4:Y:S03]  /*3330*/  LDG.E.U16 R139, desc[UR10][R78.64] ;  /* 0x0000000a4e8b7981 */ /* 0x000326000c1e1500 */
[C---:B------:R-:W-:Y:S01]  /*3340*/  IMAD.WIDE R18, R14.reuse, 0x2, R38 ;  /* 0x000000020e127825 */ /* 0x040fe200078e0226 */
[----:B------:R-:W4:Y:S03]  /*3350*/  LDG.E.U16 R137, desc[UR10][R122.64] ;  /* 0x0000000a7a897981 */ /* 0x000f26000c1e1500 */
[C---:B0-----:R-:W-:Y:S01]  /*3360*/  IMAD.WIDE R80, R14.reuse, 0x2, R44 ;  /* 0x000000020e507825 */ /* 0x041fe200078e022c */
[----:B------:R0:W4:Y:S03]  /*3370*/  LDG.E.U16 R227, desc[UR10][R120.64] ;  /* 0x0000000a78e37981 */ /* 0x000126000c1e1500 */
[C---:B-1----:R-:W-:Y:S01]  /*3380*/  IMAD.WIDE R82, R14.reuse, 0x2, R46 ;  /* 0x000000020e527825 */ /* 0x042fe200078e022e */
[----:B------:R1:W4:Y:S03]  /*3390*/  LDG.E.U16 R223, desc[UR10][R124.64] ;  /* 0x0000000a7cdf7981 */ /* 0x000326000c1e1500 */
[C---:B-----5:R-:W-:Y:S01]  /*33a0*/  IMAD.WIDE R112, R14.reuse, 0x2, R48 ;  /* 0x000000020e707825 */ /* 0x060fe200078e0230 */
[----:B------:R-:W5:Y:S03]  /*33b0*/  LDG.E.U16 R222, desc[UR10][R230.64] ;  /* 0x0000000ae6de7981 */ /* 0x000f66000c1e1500 */
[C---:B------:R-:W-:Y:S01]  /*33c0*/  IMAD.WIDE R114, R14.reuse, 0x2, R50 ;  /* 0x000000020e727825 */ /* 0x040fe200078e0232 */
[----:B------:R-:W5:Y:S03]  /*33d0*/  LDG.E.U16 R225, desc[UR10][R232.64] ;  /* 0x0000000ae8e17981 */ /* 0x000f66000c1e1500 */
[C---:B------:R-:W-:Y:S01]  /*33e0*/  IMAD.WIDE R76, R14.reuse, 0x2, R40 ;  /* 0x000000020e4c7825 */ /* 0x040fe200078e0228 */
[----:B------:R-:W5:Y:S03]  /*33f0*/  LDG.E.U16 R226, desc[UR10][R234.64] ;  /* 0x0000000aeae27981 */ /* 0x000f66000c1e1500 */
[C---:B------:R-:W-:Y:S01]  /*3400*/  IMAD.WIDE R78, R14.reuse, 0x2, R42 ;  /* 0x000000020e4e7825 */ /* 0x040fe200078e022a */
[----:B------:R1:W5:Y:S03]  /*3410*/  LDG.E.U16 R230, desc[UR10][R18.64] ;  /* 0x0000000a12e67981 */ /* 0x000366000c1e1500 */
[C---:B0-----:R-:W-:Y:S01]  /*3420*/  IMAD.WIDE R120, R14.reuse, 0x2, R52 ;  /* 0x000000020e787825 */ /* 0x041fe200078e0234 */
[----:B------:R0:W5:Y:S03]  /*3430*/  LDG.E.U16 R233, desc[UR10][R80.64] ;  /* 0x0000000a50e97981 */ /* 0x000166000c1e1500 */
[C---:B------:R-:W-:Y:S01]  /*3440*/  IMAD.WIDE R122, R14.reuse, 0x2, R54 ;  /* 0x000000020e7a7825 */ /* 0x040fe200078e0236 */
[----:B------:R0:W5:Y:S03]  /*3450*/  LDG.E.U16 R234, desc[UR10][R82.64] ;  /* 0x0000000a52ea7981 */ /* 0x000166000c1e1500 */
[C---:B-1----:R-:W-:Y:S01]  /*3460*/  IMAD.WIDE R124, R14.reuse, 0x2, R56 ;  /* 0x000000020e7c7825 */ /* 0x042fe200078e0238 */
[----:B------:R1:W5:Y:S03]  /*3470*/  LDG.E.U16 R235, desc[UR10][R112.64] ;  /* 0x0000000a70eb7981 */ /* 0x000366000c1e1500 */
        /* <DEDUP_REMOVED lines=10> */
[C---:B------:R-:W-:Y:S01]  /*3520*/  IMAD.WIDE R134, R14.reuse, 0x2, R24 ;  /* 0x000000020e867825 */ /* 0x040fe200078e0218 */
[----:B------:R-:W5:Y:S03]  /*3530*/  LDG.E.U16 R124, desc[UR10][R124.64] ;  /* 0x0000000a7c7c7981 */ /* 0x000f66000c1e1500 */
[C---:B0-----:R-:W-:Y:S01]  /*3540*/  IMAD.WIDE R76, R14.reuse, 0x2, R60 ;  /* 0x000000020e4c7825 */ /* 0x041fe200078e023c */
[----:B------:R-:W5:Y:S03]  /*3550*/  LDG.E.U16 R224, desc[UR10][R134.64] ;  /* 0x0000000a86e07981 */ /* 0x000f66000c1e1500 */
[C---:B------:R-:W-:Y:S01]  /*3560*/  IMAD.WIDE R78, R14.reuse, 0x2, R62 ;  /* 0x000000020e4e7825 */ /* 0x040fe200078e023e */
[----:B------:R-:W5:Y:S03]  /*3570*/  LDG.E.U16 R18, desc[UR10][R18.64] ;  /* 0x0000000a12127981 */ /* 0x000f66000c1e1500 */
[C---:B-1----:R-:W-:Y:S01]  /*3580*/  IMAD.WIDE R120, R14.reuse, 0x2, R72 ;  /* 0x000000020e787825 */ /* 0x042fe200078e0248 */
[----:B------:R0:W5:Y:S03]  /*3590*/  LDG.E.U16 R240, desc[UR10][R76.64] ;  /* 0x0000000a4cf07981 */ /* 0x000166000c1e1500 */
[----:B------:R-:W-:Y:S01]  /*35a0*/  IMAD.WIDE R122, R14, 0x2, R74 ;  /* 0x000000020e7a7825 */ /* 0x000fe200078e024a */
[----:B------:R1:W5:Y:S04]  /*35b0*/  LDG.E.U16 R241, desc[UR10][R78.64] ;  /* 0x0000000a4ef17981 */ /* 0x000368000c1e1500 */
[----:B------:R-:W5:Y:S04]  /*35c0*/  LDG.E.U16 R80, desc[UR10][R80.64] ;  /* 0x0000000a50507981 */ /* 0x000f68000c1e1500 */
[----:B------:R0:W5:Y:S04]  /*35d0*/  LDG.E.U16 R82, desc[UR10][R82.64] ;  /* 0x0000000a52527981 */ /* 0x000168000c1e1500 */
[----:B------:R-:W5:Y:S04]  /*35e0*/  LDG.E.U16 R112, desc[UR10][R112.64] ;  /* 0x0000000a70707981 */ /* 0x000f68000c1e1500 */
[----:B------:R-:W5:Y:S04]  /*35f0*/  LDG.E.U16 R114, desc[UR10][R114.64] ;  /* 0x0000000a72727981 */ /* 0x000f68000c1e1500 */
[----:B------:R1:W5:Y:S04]  /*3600*/  LDG.E.U16 R125, desc[UR10][R120.64] ;  /* 0x0000000a787d7981 */ /* 0x000368000c1e1500 */
[----:B------:R-:W5:Y:S01]  /*3610*/  LDG.E.U16 R242, desc[UR10][R122.64] ;  /* 0x0000000a7af27981 */ /* 0x000f62000c1e1500 */
[C---:B0-----:R-:W-:Y:S01]  /*3620*/  IMAD.SHL.U32 R76, R132.reuse, 0x40, RZ ;  /* 0x00000040844c7824 */ /* 0x041fe200078e00ff */
[C---:B------:R-:W-:Y:S01]  /*3630*/  LOP3.LUT R77, R132.reuse, 0x60, RZ, 0xc0, !PT ;  /* 0x00000060844d7812 */ /* 0x040fe200078ec0ff */
[C---:B------:R-:W-:Y:S01]  /*3640*/  IMAD.SHL.U32 R19, R132.reuse, 0x8, RZ ;  /* 0x0000000884137824 */ /* 0x040fe200078e00ff */
[----:B------:R-:W-:Y:S01]  /*3650*/  SHF.L.U32 R128, R132, 0x1, RZ ;  /* 0x0000000184807819 */ /* 0x000fe200000006ff */
[----:B------:R-:W-:Y:S01]  /*3660*/  IMAD.SHL.U32 R133, R133, 0x2, RZ ;  /* 0x0000000285857824 */ /* 0x000fe200078e00ff */
[----:B-1----:R-:W-:Y:S01]  /*3670*/  SHF.R.U32.HI R78, RZ, 0x1, R77 ;  /* 0x00000001ff4e7819 */ /* 0x002fe2000001164d */
[----:B------:R-:W-:Y:S01]  /*3680*/  LDS R134, [R16+0x4100] ;  /* 0x0041000010867984 */ /* 0x000fe20000000800 */
[----:B------:R-:W-:-:S02]  /*3690*/  LOP3.LUT R76, R76, 0x3c0, RZ, 0xc0, !PT ;  /* 0x000003c04c4c7812 */ /* 0x000fc400078ec0ff */
[--C-:B------:R-:W-:Y:S01]  /*36a0*/  LOP3.LUT R83, R128, 0x30, R19.reuse, 0x48, !PT ;  /* 0x0000003080537812 */ /* 0x100fe200078e4813 */
[----:B------:R-:W-:Y:S01]  /*36b0*/  LDS R135, [R16+0x4180] ;  /* 0x0041800010877984 */ /* 0x000fe20000000800 */
[--C-:B------:R-:W-:Y:S02]  /*36c0*/  LOP3.LUT R79, R78, 0x30, R19.reuse, 0x78, !PT ;  /* 0x000000304e4f7812 */ /* 0x100fe400078e7813 */
[----:B------:R-:W-:Y:S02]  /*36d0*/  LOP3.LUT R77, R76, 0x30, R19, 0xf8, !PT ;  /* 0x000000304c4d7812 */ /* 0x000fe400078ef813 */
[----:B------:R-:W-:-:S04]  /*36e0*/  LOP3.LUT R19, R132, 0xc0, RZ, 0xc0, !PT ;  /* 0x000000c084137812 */ /* 0x000fc800078ec0ff */
[----:B------:R-:W-:Y:S02]  /*36f0*/  SHF.R.U32.HI R120, RZ, 0x2, R19 ;  /* 0x00000002ff787819 */ /* 0x000fe40000011613 */
[C---:B------:R-:W-:Y:S02]  /*3700*/  LOP3.LUT R76, R132.reuse, 0xe0, RZ, 0xc0, !PT ;  /* 0x000000e0844c7812 */ /* 0x040fe400078ec0ff */
[C---:B------:R-:W-:Y:S02]  /*3710*/  LOP3.LUT R78, R132.reuse, 0x1f, RZ, 0xc0, !PT ;  /* 0x0000001f844e7812 */ /* 0x040fe400078ec0ff */
[----:B------:R-:W-:Y:S02]  /*3720*/  LOP3.LUT R81, R132, 0x7, RZ, 0xc0, !PT ;  /* 0x0000000784517812 */ /* 0x000fe400078ec0ff */
[----:B------:R-:W-:Y:S02]  /*3730*/  LOP3.LUT R115, R133, R120, RZ, 0x3c, !PT ;  /* 0x0000007885737212 */ /* 0x000fe400078e3cff */
[----:B------:R-:W-:Y:S01]  /*3740*/  LOP3.LUT R128, R77, 0x10, R132, 0x78, !PT ;  /* 0x000000104d807812 */ /* 0x000fe200078e7884 */
[----:B------:R-:W-:Y:S04]  /*3750*/  LDS R133, [R16+0x4080] ;  /* 0x0040800010857984 */ /* 0x000fe80000000800 */
[----:B------:R-:W-:Y:S01]  /*3760*/  LDS R132, [R16+0x4000] ;  /* 0x0040000010847984 */ /* 0x000fe20000000800 */
[----:B------:R-:W-:Y:S01]  /*3770*/  BAR.SYNC.DEFER_BLOCKING 0x0 ;  /* 0x0000000000007b1d */ /* 0x000fe20000010000 */
[----:B------:R-:W-:Y:S01]  /*3780*/  IMAD.SHL.U32 R76, R76, 0x10, RZ ;  /* 0x000000104c4c7824 */ /* 0x000fe200078e00ff */
[----:B------:R-:W-:Y:S01]  /*3790*/  LEA R78, R78, UR6, 0x6 ;  /* 0x000000064e4e7c11 */ /* 0x000fe2000f8e30ff */
[----:B------:R-:W-:-:S03]  /*37a0*/  IMAD.SHL.U32 R81, R81, 0x40, RZ ;  /* 0x0000004051517824 */ /* 0x000fc600078e00ff */
[----:B------:R-:W-:Y:S02]  /*37b0*/  IADD3 R76, PT, PT, R83, UR6, R76 ;  /* 0x00000006534c7c10 */ /* 0x000fe4000fffe04c */
[----:B------:R-:W-:Y:S02]  /*37c0*/  IADD3 R113, PT, PT, R79, R78, RZ ;  /* 0x0000004e4f717210 */ /* 0x000fe40007ffe0ff */
[----:B------:R-:W-:Y:S01]  /*37d0*/  F2FP.F16.F32.PACK_AB R77, R127, R126 ;  /* 0x0000007e7f4d723e */ /* 0x000fe200000000ff */
[----:B------:R-:W-:Y:S01]  /*37e0*/  IMAD.IADD R238, R81, 0x1, R76 ;  /* 0x0000000151ee7824 */ /* 0x000fe200078e024c */
[----:B------:R-:W-:Y:S02]  /*37f0*/  F2FP.F16.F32.PACK_AB R76, R130, R17 ;  /* 0x00000011824c723e */ /* 0x000fe400000000ff */
[----:B------:R-:W-:Y:S02]  /*3800*/  F2FP.F16.F32.PACK_AB R78, R136, R129 ;  /* 0x00000081884e723e */ /* 0x000fe400000000ff */
[----:B------:R-:W-:Y:S01]  /*3810*/  F2FP.F16.F32.PACK_AB R79, R131, R220 ;  /* 0x000000dc834f723e */ /* 0x000fe200000000ff */
[----:B------:R-:W-:Y:S01]  /*3820*/  FADD R15, -R138, R15 ;  /* 0x0000000f8a0f7221 */ /* 0x000fe20000000100 */
[----:B------:R-:W-:-:S03]  /*3830*/  FADD R8, -R5, R8 ;  /* 0x0000000805087221 */ /* 0x000fc60000000100 */
[----:B------:R-:W-:Y:S01]  /*3840*/  FMUL R15, R15, 1.4426950216293334961 ;  /* 0x3fb8aa3b0f0f7820 */ /* 0x000fe20000400000 */
[----:B------:R-:W-:-:S03]  /*3850*/  FMUL R8, R8, 1.4426950216293334961 ;  /* 0x3fb8aa3b08087820 */ /* 0x000fc60000400000 */
[----:B------:R-:W0:Y:S01]  /*3860*/  MUFU.EX2 R136, R15 ;  /* 0x0000000f00887308 */ /* 0x000e220000000800 */
[----:B------:R-:W-:Y:S01]  /*3870*/  FADD R7, -R216, R7 ;  /* 0x00000007d8077221 */ /* 0x000fe20000000100 */
[----:B------:R-:W-:-:S03]  /*3880*/  FADD R9, -R218, R9 ;  /* 0x00000009da097221 */ /* 0x000fc60000000100 */
[----:B------:R-:W-:Y:S01]  /*3890*/  FMUL R7, R7, 1.4426950216293334961 ;  /* 0x3fb8aa3b07077820 */ /* 0x000fe20000400000 */
[----:B------:R-:W-:-:S06]  /*38a0*/  FMUL R9, R9, 1.4426950216293334961 ;  /* 0x3fb8aa3b09097820 */ /* 0x000fcc0000400000 */
[----:B------:R-:W1:Y:S01]  /*38b0*/  MUFU.EX2 R9, R9 ;  /* 0x0000000900097308 */ /* 0x000e620000000800 */
[C---:B0-----:R-:W-:Y:S01]  /*38c0*/  FMUL R116, R136.reuse, R116 ;  /* 0x0000007488747220 */ /* 0x041fe20000400000 */
[C---:B------:R-:W-:Y:S01]  /*38d0*/  FMUL R117, R136.reuse, R117 ;  /* 0x0000007588757220 */ /* 0x040fe20000400000 */
[C---:B------:R-:W-:Y:S01]  /*38e0*/  FMUL R84, R136.reuse, R84 ;  /* 0x0000005488547220 */ /* 0x040fe20000400000 */
[C---:B------:R-:W-:Y:S01]  /*38f0*/  FMUL R85, R136.reuse, R85 ;  /* 0x0000005588557220 */ /* 0x040fe20000400000 */
[C---:B------:R-:W-:Y:S01]  /*3900*/  FMUL R88, R136.reuse, R88 ;  /* 0x0000005888587220 */ /* 0x040fe20000400000 */
[C---:B------:R-:W-:Y:S01]  /*3910*/  FMUL R89, R136.reuse, R89 ;  /* 0x0000005988597220 */ /* 0x040fe20000400000 */
[C---:B------:R-:W-:Y:S01]  /*3920*/  FMUL R96, R136.reuse, R96 ;  /* 0x0000006088607220 */ /* 0x040fe20000400000 */
[----:B------:R-:W-:Y:S01]  /*3930*/  FMUL R97, R136, R97 ;  /* 0x0000006188617220 */ /* 0x000fe20000400000 */
[C---:B-1----:R-:W-:Y:S01]  /*3940*/  FMUL R94, R9.reuse, R94 ;  /* 0x0000005e095e7220 */ /* 0x042fe20000400000 */
[C---:B------:R-:W-:Y:S01]  /*3950*/  FMUL R95, R9.reuse, R95 ;  /* 0x0000005f095f7220 */ /* 0x040fe20000400000 */
[C---:B------:R-:W-:Y:S01]  /*3960*/  FMUL R110, R9.reuse, R110 ;  /* 0x0000006e096e7220 */ /* 0x040fe20000400000 */
[----:B------:R-:W-:Y:S01]  /*3970*/  FMUL R111, R9, R111 ;  /* 0x0000006f096f7220 */ /* 0x000fe20000400000 */
[----:B--2---:R-:W-:Y:S04]  /*3980*/  STS.U16 [R115+UR6+0x4400], R217 ;  /* 0x004400d973007988 */ /* 0x004fe80008000406 */
[----:B---3--:R-:W-:Y:S04]  /*3990*/  STS.U16 [R115+UR6+0x4600], R221 ;  /* 0x004600dd73007988 */ /* 0x008fe80008000406 */
[----:B----4-:R-:W-:Y:S04]  /*39a0*/  STS.U16 [R115+UR6+0x5600], R228 ;  /* 0x005600e473007988 */ /* 0x010fe80008000406 */
[----:B------:R-:W-:Y:S04]  /*39b0*/  STS.U16 [R115+UR6+0x5800], R229 ;  /* 0x005800e573007988 */ /* 0x000fe80008000406 */
[----:B------:R-:W-:Y:S04]  /*39c0*/  STS.U16 [R115+UR6+0x4000], R219 ;  /* 0x004000db73007988 */ /* 0x000fe80008000406 */
[----:B------:R-:W-:Y:S04]  /*39d0*/  STS.U16 [R115+UR6+0x4200], R139 ;  /* 0x0042008b73007988 */ /* 0x000fe80008000406 */
[----:B------:R0:W-:Y:S04]  /*39e0*/  STS.U16 [R115+UR6+0x4800], R137 ;  /* 0x0048008973007988 */ /* 0x0001e80008000406 */
[----:B------:R-:W-:Y:S04]  /*39f0*/  STS.U16 [R115+UR6+0x5400], R227 ;  /* 0x005400e373007988 */ /* 0x000fe80008000406 */
[----:B------:R-:W-:Y:S04]  /*3a00*/  STS.U16 [R115+UR6+0x4a00], R223 ;  /* 0x004a00df73007988 */ /* 0x000fe80008000406 */
        /* <DEDUP_REMOVED lines=23> */
[----:B------:R-:W-:Y:S01]  /*3b80*/  STSM.16.M88.4 [R113+0x8000], R76 ;  /* 0x0080004c71007844 */ /* 0x000fe20000000200 */
[----:B------:R-:W-:Y:S06]  /*3b90*/  BAR.SYNC.DEFER_BLOCKING 0x0 ;  /* 0x0000000000007b1d */ /* 0x000fec0000010000 */
[----:B0-----:R-:W0:Y:S01]  /*3ba0*/  MUFU.EX2 R137, R8 ;  /* 0x0000000800897308 */ /* 0x001e220000000800 */
[----:B------:R-:W-:Y:S04]  /*3bb0*/  LDSM.16.M88.4 R120, [R128+UR6+0x8000] ;  /* 0x008000068078783b */ /* 0x000fe80008000200 */
[----:B------:R-:W1:Y:S04]  /*3bc0*/  LDSM.16.M88.4 R16, [R238+0x4000] ;  /* 0x00400000ee10783b */ /* 0x000e680000000200 */
[----:B------:R-:W2:Y:S04]  /*3bd0*/  LDSM.16.M88.4 R80, [R238+0x5000] ;  /* 0x00500000ee50783b */ /* 0x000ea80000000200 */
[----:B------:R-:W3:Y:S04]  /*3be0*/  LDSM.16.M88.4 R76, [R238+0x6000] ;  /* 0x00600000ee4c783b */ /* 0x000ee80000000200 */
[----:B------:R-:W4:Y:S04]  /*3bf0*/  LDSM.16.M88.4 R112, [R238+0x7000] ;  /* 0x00700000ee70783b */ /* 0x000f280000000200 */
[----:B------:R-:W5:Y:S01]  /*3c00*/  LDSM.16.M88.4 R124, [R128+UR6+0x8400] ;  /* 0x00840006807c783b */ /* 0x000f620008000200 */
        /* <DEDUP_REMOVED lines=8> */
[----:B------:R0:W2:Y:S02]  /*3c90*/  MUFU.EX2 R8, R7 ;  /* 0x0000000700087308 */ /* 0x0000a40000000800 */
[----:B0-----:R-:W-:-:S05]  /*3ca0*/  LOP3.LUT R7, R128, 0x20, RZ, 0x3c, !PT ;  /* 0x0000002080077812 */ /* 0x001fca00078e3cff */
[----:B------:R-:W0:Y:S01]  /*3cb0*/  LDSM.16.M88.4 R128, [R7+UR6+0x8000] ;  /* 0x008000060780783b */ /* 0x000e220008000200 */
[C---:B-1----:R-:W-:Y:S08]  /*3cc0*/  HMMA.16816.F32 R116, R120.reuse, R16, R116 ;  /* 0x000000107874723c */ /* 0x042ff00000001874 */
[C---:B--2---:R-:W-:Y:S08]  /*3cd0*/  HMMA.16816.F32 R84, R120.reuse, R80, R84 ;  /* 0x000000507854723c */ /* 0x044ff00000001854 */
[C---:B---3--:R-:W-:Y:S08]  /*3ce0*/  HMMA.16816.F32 R88, R120.reuse, R76, R88 ;  /* 0x0000004c7858723c */ /* 0x048ff00000001858 */
[----:B----4-:R-:W-:Y:S01]  /*3cf0*/  HMMA.16816.F32 R96, R120, R112, R96 ;  /* 0x000000707860723c */ /* 0x010fe20000001860 */
[----:B------:R1:W2:Y:S01]  /*3d00*/  LDSM.16.M88.4 R120, [R7+UR6+0x8400] ;  /* 0x008400060778783b */ /* 0x0002a20008000200 */
[C---:B------:R-:W-:Y:S01]  /*3d10*/  FMUL R92, R8.reuse, R92 ;  /* 0x0000005c085c7220 */ /* 0x040fe20000400000 */
        /* <DEDUP_REMOVED lines=8> */
[----:B------:R-:W-:Y:S01]  /*3da0*/  FMUL R105, R8, R105 ;  /* 0x0000006908697220 */ /* 0x000fe20000400000 */
[C---:B------:R-:W-:Y:S01]  /*3db0*/  FMUL R106, R9.reuse, R106 ;  /* 0x0000006a096a7220 */ /* 0x040fe20000400000 */
[----:B------:R-:W-:Y:S01]  /*3dc0*/  FMUL R107, R9, R107 ;  /* 0x0000006b096b7220 */ /* 0x000fe20000400000 */
[C---:B-----5:R-:W-:Y:S01]  /*3dd0*/  HMMA.16816.F32 R92, R124.reuse, R16, R92 ;  /* 0x000000107c5c723c */ /* 0x060fe2000000185c */
[----:B-1----:R-:W1:Y:S07]  /*3de0*/  LDC R7, c[0x0][0x3d4] ;  /* 0x0000f500ff077b82 */ /* 0x002e6e0000000800 */
[C---:B------:R-:W-:Y:S01]  /*3df0*/  HMMA.16816.F32 R108, R124.reuse, R80, R108 ;  /* 0x000000507c6c723c */ /* 0x040fe2000000186c */
[----:B------:R-:W3:Y:S07]  /*3e00*/  LDC R16, c[0x0][0x3c4] ;  /* 0x0000f100ff107b82 */ /* 0x000eee0000000800 */
[C---:B------:R-:W-:Y:S08]  /*3e10*/  HMMA.16816.F32 R100, R124.reuse, R76, R100 ;  /* 0x0000004c7c64723c */ /* 0x040ff00000001864 */
[----:B------:R-:W-:Y:S01]  /*3e20*/  HMMA.16816.F32 R104, R124, R112, R104 ;  /* 0x000000707c68723c */ /* 0x000fe20000001868 */
[----:B------:R-:W-:-:S07]  /*3e30*/  UIADD3 UR4, UPT, UPT, UR4, 0x20, URZ ;  /* 0x0000002004047890 */ /* 0x000fce000fffe0ff */
[----:B0-----:R-:W-:Y:S01]  /*3e40*/  HMMA.16816.F32 R116, R128, R18, R116 ;  /* 0x000000128074723c */ /* 0x001fe20000001874 */
[----:B------:R-:W-:-:S07]  /*3e50*/  UISETP.GE.AND UP0, UPT, UR4, UR12, UPT ;  /* 0x0000000c0400728c */ /* 0x000fce000bf06270 */
[C---:B------:R-:W-:Y:S08]  /*3e60*/  HMMA.16816.F32 R84, R128.reuse, R82, R84 ;  /* 0x000000528054723c */ /* 0x040ff00000001854 */
[C---:B------:R-:W-:Y:S08]  /*3e70*/  HMMA.16816.F32 R88, R128.reuse, R78, R88 ;  /* 0x0000004e8058723c */ /* 0x040ff00000001858 */
[----:B------:R-:W-:Y:S08]  /*3e80*/  HMMA.16816.F32 R96, R128, R114, R96 ;  /* 0x000000728060723c */ /* 0x000ff00000001860 */
[C---:B--2---:R-:W-:Y:S08]  /*3e90*/  HMMA.16816.F32 R92, R120.reuse, R18, R92 ;  /* 0x00000012785c723c */ /* 0x044ff0000000185c */
[C---:B------:R-:W-:Y:S08]  /*3ea0*/  HMMA.16816.F32 R108, R120.reuse, R82, R108 ;  /* 0x00000052786c723c */ /* 0x040ff0000000186c */
[C---:B------:R-:W-:Y:S08]  /*3eb0*/  HMMA.16816.F32 R100, R120.reuse, R78, R100 ;  /* 0x0000004e7864723c */ /* 0x040ff00000001864 */
[----:B------:R-:W-:Y:S01]  /*3ec0*/  HMMA.16816.F32 R104, R120, R114, R104 ;  /* 0x000000727868723c */ /* 0x000fe20000001868 */
[----:B------:R-:W-:-:S02]  /*3ed0*/  FFMA2 R212, R212.F32x2.HI_LO, R8.F32x2.HI_LO, R134.F32x2.HI_LO ;  /* 0x00000008d4d47249 */ /* 0x000fc40000000086 */
[----:B-1----:R-:W-:Y:S02]  /*3ee0*/  IMAD R14, R7, 0x20, R14 ;  /* 0x00000020070e7824 */ /* 0x002fe400078e020e */
[----:B------:R-:W-:Y:S02]  /*3ef0*/  FFMA2 R214, R214.F32x2.HI_LO, R136.F32x2.HI_LO, R132.F32x2.HI_LO ;  /* 0x00000088d6d67249 */ /* 0x000fe40000000084 */
[----:B---3--:R-:W-:Y:S01]  /*3f00*/  IMAD R13, R16, 0x20, R13 ;  /* 0x00000020100d7824 */ /* 0x008fe200078e020d */
[----:B------:R-:W-:Y:S01]  /*3f10*/  MOV R15, R138 ;  /* 0x0000008a000f7202 */ /* 0x000fe20000000f00 */
[----:B------:R-:W-:Y:S02]  /*3f20*/  IMAD.MOV.U32 R8, RZ, RZ, R5 ;  /* 0x000000ffff087224 */ /* 0x000fe400078e0005 */
[----:B------:R-:W-:Y:S02]  /*3f30*/  IMAD.MOV.U32 R7, RZ, RZ, R216 ;  /* 0x000000ffff077224 */ /* 0x000fe400078e00d8 */
[----:B------:R-:W-:Y:S01]  /*3f40*/  IMAD.MOV.U32 R9, RZ, RZ, R218 ;  /* 0x000000ffff097224 */ /* 0x000fe200078e00da */
[----:B------:R-:W-:Y:S06]  /*3f50*/  BRA.U !UP0, `(.L_x_1) ;  /* 0xffffffdd08dc7547 */ /* 0x000fec000b83ffff */
.L_x_0:
[C---:B------:R-:W-:Y:S01]  /*3f60*/  FSETP.GT.AND P2, PT, |R215|.reuse, 8.50705917302346158658e+37, PT ;  /* 0x7e800000d700780b */ /* 0x040fe20003f44200 */
[C---:B------:R-:W-:Y:S01]  /*3f70*/  FMUL R7, R215.reuse, 8388608 ;  /* 0x4b000000d7077820 */ /* 0x040fe20000400000 */
[----:B------:R-:W-:Y:S01]  /*3f80*/  FSETP.GEU.AND P3, PT, |R215|, 1.175494350822287508e-38, PT ;  /* 0x00800000d700780b */ /* 0x000fe20003f6e200 */
[----:B------:R-:W-:Y:S01]  /*3f90*/  FMUL R14, R213, 8388608 ;  /* 0x4b000000d50e7820 */ /* 0x000fe20000400000 */
[----:B------:R-:W-:Y:S01]  /*3fa0*/  FSETP.GEU.AND P6, PT, R215, 1.175494350822287508e-38, PT ;  /* 0x00800000d700780b */ /* 0x000fe20003fce000 */
[----:B------:R-:W0:Y:S01]  /*3fb0*/  LDC R76, c[0x0][0x3e8] ;  /* 0x0000fa00ff4c7b82 */ /* 0x000e220000000800 */
[----:B------:R-:W-:Y:S01]  /*3fc0*/  FSETP.GT.AND P0, PT, |R214|, 8.50705917302346158658e+37, PT ;  /* 0x7e800000d600780b */ /* 0x000fe20003f04200 */
[----:B------:R-:W1:Y:S01]  /*3fd0*/  LDCU.64 UR4, c[0x0][0x3e0] ;  /* 0x00007c00ff0477ac */ /* 0x000e620008000a00 */
[----:B------:R-:W-:Y:S02]  /*3fe0*/  FSEL R67, R7, R215, !P6 ;  /* 0x000000d707437208 */ /* 0x000fe40007000000 */
[----:B------:R-:W-:-:S02]  /*3ff0*/  LOP3.LUT R6, R10, 0x70, RZ, 0xc0, !PT ;  /* 0x000000700a067812 */ /* 0x000fc400078ec0ff */
[----:B------:R-:W-:Y:S01]  /*4000*/  LOP3.LUT R11, R11, 0xc, RZ, 0xc0, !PT ;  /* 0x0000000c0b0b7812 */ /* 0x000fe200078ec0ff */
[----:B------:R-:W-:Y:S01]  /*4010*/  @P2 FMUL R215, R215, 0.25 ;  /* 0x3e800000d7d72820 */ /* 0x000fe20000400000 */
[----:B------:R-:W-:Y:S01]  /*4020*/  @P2 FMUL R99, R99, 0.25 ;  /* 0x3e80000063632820 */ /* 0x000fe20000400000 */
[----:B------:R-:W-:Y:S01]  /*4030*/  @P2 FMUL R98, R98, 0.25 ;  /* 0x3e80000062622820 */ /* 0x000fe20000400000 */
[----:B------:R-:W-:Y:S01]  /*4040*/  @P2 FMUL R91, R91, 0.25 ;  /* 0x3e8000005b5b2820 */ /* 0x000fe20000400000 */
[----:B------:R-:W-:Y:S01]  /*4050*/  @!P3 FMUL R215, R215, 16777216 ;  /* 0x4b800000d7d7b820 */ /* 0x000fe20000400000 */
[----:B------:R-:W-:Y:S01]  /*4060*/  @P2 FMUL R90, R90, 0.25 ;  /* 0x3e8000005a5a2820 */ /* 0x000fe20000400000 */
[----:B------:R-:W-:Y:S01]  /*4070*/  @P2 FMUL R87, R87, 0.25 ;  /* 0x3e80000057572820 */ /* 0x000fe20000400000 */
[----:B------:R-:W-:Y:S01]  /*4080*/  @P2 FMUL R86, R86, 0.25 ;  /* 0x3e80000056562820 */ /* 0x000fe20000400000 */
[----:B------:R-:W2:Y:S01]  /*4090*/  MUFU.RCP R7, R215 ;  /* 0x000000d700077308 */ /* 0x000ea20000001000 */
[----:B------:R-:W-:Y:S01]  /*40a0*/  @P2 FMUL R119, R119, 0.25 ;  /* 0x3e80000077772820 */ /* 0x000fe20000400000 */
[----:B------:R-:W-:Y:S01]  /*40b0*/  @P2 FMUL R118, R118, 0.25 ;  /* 0x3e80000076762820 */ /* 0x000fe20000400000 */
[----:B------:R-:W-:Y:S01]  /*40c0*/  @!P3 FMUL R99, R99, 16777216 ;  /* 0x4b8000006363b820 */ /* 0x000fe20000400000 */
[----:B------:R-:W-:Y:S01]  /*40d0*/  @!P3 FMUL R98, R98, 16777216 ;  /* 0x4b8000006262b820 */ /* 0x000fe20000400000 */
[----:B------:R-:W-:Y:S01]  /*40e0*/  @!P3 FMUL R91, R91, 16777216 ;  /* 0x4b8000005b5bb820 */ /* 0x000fe20000400000 */
[----:B------:R-:W-:Y:S01]  /*40f0*/  @!P3 FMUL R90, R90, 16777216 ;  /* 0x4b8000005a5ab820 */ /* 0x000fe20000400000 */
[----:B------:R-:W-:Y:S01]  /*4100*/  @!P3 FMUL R87, R87, 16777216 ;  /* 0x4b8000005757b820 */ /* 0x000fe20000400000 */
[----:B------:R-:W-:Y:S01]  /*4110*/  @!P3 FMUL R86, R86, 16777216 ;  /* 0x4b8000005656b820 */ /* 0x000fe20000400000 */
[----:B------:R-:W-:Y:S01]  /*4120*/  @!P3 FMUL R119, R119, 16777216 ;  /* 0x4b8000007777b820 */ /* 0x000fe20000400000 */
[----:B------:R-:W-:Y:S01]  /*4130*/  @!P3 FMUL R118, R118, 16777216 ;  /* 0x4b8000007676b820 */ /* 0x000fe20000400000 */
[C---:B------:R-:W-:Y:S01]  /*4140*/  FSETP.GEU.AND P3, PT, |R214|.reuse, 1.175494350822287508e-38, PT ;  /* 0x00800000d600780b */ /* 0x040fe20003f6e200 */
[----:B------:R-:W-:Y:S01]  /*4150*/  @P0 FMUL R97, R97, 0.25 ;  /* 0x3e80000061610820 */ /* 0x000fe20000400000 */
[----:B------:R-:W-:Y:S01]  /*4160*/  FSETP.GEU.AND P2, PT, R214, 1.175494350822287508e-38, PT ;  /* 0x00800000d600780b */ /* 0x000fe20003f4e000 */
[----:B------:R-:W-:Y:S01]  /*4170*/  @P0 FMUL R96, R96, 0.25 ;  /* 0x3e80000060600820 */ /* 0x000fe20000400000 */
[----:B------:R-:W-:Y:S01]  /*4180*/  IADD3 R6, PT, PT, R11, UR6, R6 ;  /* 0x000000060b067c10 */ /* 0x000fe2000fffe006 */
[----:B------:R-:W-:-:S02]  /*4190*/  VIADD R11, R67, 0xc0cafb0d ;  /* 0xc0cafb0d430b7836 */ /* 0x000fc40000000000 */
[C---:B--2---:R-:W-:Y:S01]  /*41a0*/  FMUL R35, R7.reuse, R99 ;  /* 0x0000006307237220 */ /* 0x044fe20000400000 */
[C---:B------:R-:W-:Y:S01]  /*41b0*/  FMUL R36, R7.reuse, R98 ;  /* 0x0000006207247220 */ /* 0x040fe20000400000 */
[C---:B------:R-:W-:Y:S01]  /*41c0*/  FMUL R40, R7.reuse, R91 ;  /* 0x0000005b07287220 */ /* 0x040fe20000400000 */
[C---:B------:R-:W-:Y:S01]  /*41d0*/  FMUL R39, R7.reuse, R90 ;  /* 0x0000005a07277220 */ /* 0x040fe20000400000 */
[C---:B------:R-:W-:Y:S01]  /*41e0*/  FMUL R43, R7.reuse, R87 ;  /* 0x00000057072b7220 */ /* 0x040fe20000400000 */
[C---:B------:R-:W-:Y:S01]  /*41f0*/  FMUL R44, R7.reuse, R86 ;  /* 0x00000056072c7220 */ /* 0x040fe20000400000 */
[C---:B------:R-:W-:Y:S01]  /*4200*/  FMUL R48, R7.reuse, R119 ;  /* 0x0000007707307220 */ /* 0x040fe20000400000 */
[----:B------:R-:W-:Y:S01]  /*4210*/  FMUL R47, R7, R118 ;  /* 0x00000076072f7220 */ /* 0x000fe20000400000 */
[----:B------:R-:W-:Y:S01]  /*4220*/  FMUL R7, R214, 8388608 ;  /* 0x4b000000d6077820 */ /* 0x000fe20000400000 */
[----:B------:R-:W-:Y:S01]  /*4230*/  LOP3.LUT R12, R11, 0xff800000, RZ, 0xc0, !PT ;  /* 0xff8000000b0c7812 */ /* 0x000fe200078ec0ff */
[----:B------:R-:W-:Y:S01]  /*4240*/  @P0 FMUL R89, R89, 0.25 ;  /* 0x3e80000059590820 */ /* 0x000fe20000400000 */
[----:B------:R-:W-:Y:S01]  /*4250*/  FSEL R10, RZ, -23, P6 ;  /* 0xc1b80000ff0a7808 */ /* 0x000fe20003000000 */
[----:B------:R-:W-:Y:S01]  /*4260*/  @P0 FMUL R88, R88, 0.25 ;  /* 0x3e80000058580820 */ /* 0x000fe20000400000 */
[----:B------:R-:W-:Y:S01]  /*4270*/  FSEL R56, R7, R214, !P2 ;  /* 0x000000d607387208 */ /* 0x000fe20005000000 */
[----:B------:R-:W-:Y:S01]  /*4280*/  @P0 FMUL R214, R214, 0.25 ;  /* 0x3e800000d6d60820 */ /* 0x000fe20000400000 */
[----:B------:R-:W-:Y:S01]  /*4290*/  @P0 FMUL R85, R85, 0.25 ;  /* 0x3e80000055550820 */ /* 0x000fe20000400000 */
[----:B------:R-:W-:Y:S01]  /*42a0*/  @P0 FMUL R84, R84, 0.25 ;  /* 0x3e80000054540820 */ /* 0x000fe20000400000 */
[----:B------:R-:W-:Y:S01]  /*42b0*/  @P0 FMUL R117, R117, 0.25 ;  /* 0x3e80000075750820 */ /* 0x000fe20000400000 */
[----:B------:R-:W-:Y:S01]  /*42c0*/  @!P3 FMUL R214, R214, 16777216 ;  /* 0x4b800000d6d6b820 */ /* 0x000fe20000400000 */
[----:B------:R-:W-:Y:S01]  /*42d0*/  @P0 FMUL R116, R116, 0.25 ;  /* 0x3e80000074740820 */ /* 0x000fe20000400000 */
[----:B------:R-:W-:Y:S01]  /*42e0*/  FSETP.GT.AND P6, PT, |R213|, 8.50705917302346158658e+37, PT ;  /* 0x7e800000d500780b */ /* 0x000fe20003fc4200 */
[----:B------:R-:W-:Y:S01]  /*42f0*/  @!P3 FMUL R97, R97, 16777216 ;  /* 0x4b8000006161b820 */ /* 0x000fe20000400000 */
[----:B------:R-:W-:Y:S01]  /*4300*/  FSETP.GT.AND P0, PT, |R212|, 8.50705917302346158658e+37, PT ;  /* 0x7e800000d400780b */ /* 0x000fe20003f04200 */
[----:B------:R-:W2:Y:S01]  /*4310*/  MUFU.RCP R15, R214 ;  /* 0x000000d6000f7308 */ /* 0x000ea20000001000 */
[----:B------:R-:W-:Y:S01]  /*4320*/  I2FP.F32.S32 R13, R12 ;  /* 0x0000000c000d7245 */ /* 0x000fe20000201400 */
[----:B------:R-:W-:Y:S01]  /*4330*/  @!P3 FMUL R96, R96, 16777216 ;  /* 0x4b8000006060b820 */ /* 0x000fe20000400000 */
[----:B------:R-:W-:Y:S01]  /*4340*/  @!P3 FMUL R89, R89, 16777216 ;  /* 0x4b8000005959b820 */ /* 0x000fe20000400000 */
[----:B------:R-:W-:Y:S01]  /*4350*/  @!P3 FMUL R88, R88, 16777216 ;  /* 0x4b8000005858b820 */ /* 0x000fe20000400000 */
[----:B------:R-:W-:Y:S01]  /*4360*/  @!P3 FMUL R85, R85, 16777216 ;  /* 0x4b8000005555b820 */ /* 0x000fe20000400000 */
[----:B------:R-:W-:Y:S01]  /*4370*/  @!P3 FMUL R84, R84, 16777216 ;  /* 0x4b8000005454b820 */ /* 0x000fe20000400000 */
[----:B------:R-:W-:Y:S01]  /*4380*/  @!P3 FMUL R117, R117, 16777216 ;  /* 0x4b8000007575b820 */ /* 0x000fe20000400000 */
[----:B------:R-:W-:Y:S01]  /*4390*/  @!P3 FMUL R116, R116, 16777216 ;  /* 0x4b8000007474b820 */ /* 0x000fe20000400000 */
[----:B------:R-:W-:Y:S01]  /*43a0*/  FSETP.GEU.AND P5, PT, |R213|, 1.175494350822287508e-38, PT ;  /* 0x00800000d500780b */ /* 0x000fe20003fae200 */
[----:B------:R-:W-:Y:S01]  /*43b0*/  FFMA.FTZ R13, R13, 1.1920928955078125e-07, R10 ;  /* 0x340000000d0d7823 */ /* 0x000fe2000001000a */
[C---:B------:R-:W-:Y:S01]  /*43c0*/  FSETP.GEU.AND P3, PT, |R212|.reuse, 1.175494350822287508e-38, PT ;  /* 0x00800000d400780b */ /* 0x040fe20003f6e200 */
[----:B------:R-:W-:Y:S01]  /*43d0*/  FMUL R10, R212, 8388608 ;  /* 0x4b000000d40a7820 */ /* 0x000fe20000400000 */
[----:B------:R-:W-:Y:S01]  /*43e0*/  FSEL R8, RZ, -23, P2 ;  /* 0xc1b80000ff087808 */ /* 0x000fe20001000000 */
[----:B------:R-:W-:Y:S01]  /*43f0*/  BAR.SYNC.DEFER_BLOCKING 0x0 ;  /* 0x0000000000007b1d */ /* 0x000fe20000010000 */
[----:B------:R-:W-:Y:S01]  /*4400*/  IADD3 R7, PT, PT, R56, -0x3f3504f3, RZ ;  /* 0xc0cafb0d38077810 */ /* 0x000fe20007ffe0ff */
[----:B------:R-:W-:Y:S01]  /*4410*/  @P6 FMUL R107, R107, 0.25 ;  /* 0x3e8000006b6b6820 */ /* 0x000fe20000400000 */
[----:B------:R-:W-:Y:S01]  /*4420*/  FSETP.GEU.AND P4, PT, R213, 1.175494350822287508e-38, PT ;  /* 0x00800000d500780b */ /* 0x000fe20003f8e000 */
[C---:B--2---:R-:W-:Y:S01]  /*4430*/  FMUL R37, R15.reuse, R97 ;  /* 0x000000610f257220 */ /* 0x044fe20000400000 */
[----:B------:R-:W-:Y:S01]  /*4440*/  FSETP.GEU.AND P2, PT, R212, 1.175494350822287508e-38, PT ;  /* 0x00800000d400780b */ /* 0x000fe20003f4e000 */
[----:B------:R-:W-:Y:S01]  /*4450*/  FMUL R38, R15, R96 ;  /* 0x000000600f267220 */ /* 0x000fe20000400000 */
[----:B------:R-:W-:Y:S01]  /*4460*/  LOP3.LUT R9, R7, 0xff800000, RZ, 0xc0, !PT ;  /* 0xff80000007097812 */ /* 0x000fe200078ec0ff */
[----:B------:R-:W-:Y:S01]  /*4470*/  FMUL R42, R15, R89 ;  /* 0x000000590f2a7220 */ /* 0x000fe20000400000 */
[----:B------:R-:W-:Y:S01]  /*4480*/  FSEL R7, R14, R213, !P4 ;  /* 0x000000d50e077208 */ /* 0x000fe20006000000 */
[----:B------:R-:W-:Y:S01]  /*4490*/  @P6 FMUL R213, R213, 0.25 ;  /* 0x3e800000d5d56820 */ /* 0x000fe20000400000 */
[----:B------:R-:W-:Y:S01]  /*44a0*/  FSEL R58, R10, R212, !P2 ;  /* 0x000000d40a3a7208 */ /* 0x000fe20005000000 */
[----:B------:R-:W-:Y:S01]  /*44b0*/  @P0 FMUL R212, R212, 0.25 ;  /* 0x3e800000d4d40820 */ /* 0x000fe20000400000 */
[----:B------:R-:W-:Y:S01]  /*44c0*/  I2FP.F32.S32 R11, R9 ;  /* 0x00000009000b7245 */ /* 0x000fe20000201400 */
[----:B------:R-:W-:Y:S01]  /*44d0*/  @!P5 FMUL R213, R213, 16777216 ;  /* 0x4b800000d5d5d820 */ /* 0x000fe20000400000 */
[C---:B------:R-:W-:Y:S01]  /*44e0*/  FMUL R41, R15.reuse, R88 ;  /* 0x000000580f297220 */ /* 0x040fe20000400000 */
[----:B------:R-:W-:Y:S01]  /*44f0*/  @!P3 FMUL R212, R212, 16777216 ;  /* 0x4b800000d4d4b820 */ /* 0x000fe20000400000 */
[C---:B------:R-:W-:Y:S01]  /*4500*/  FMUL R45, R15.reuse, R85 ;  /* 0x000000550f2d7220 */ /* 0x040fe20000400000 */
[C---:B------:R-:W-:Y:S01]  /*4510*/  FMUL R46, R15.reuse, R84 ;  /* 0x000000540f2e7220 */ /* 0x040fe20000400000 */
[C---:B------:R-:W-:Y:S01]  /*4520*/  FMUL R50, R15.reuse, R117 ;  /* 0x000000750f327220 */ /* 0x040fe20000400000 */
[----:B------:R-:W-:Y:S01]  /*4530*/  FMUL R49, R15, R116 ;  /* 0x000000740f317220 */ /* 0x000fe20000400000 */
[----:B------:R-:W-:Y:S01]  /*4540*/  FFMA.FTZ R8, R11, 1.1920928955078125e-07, R8 ;  /* 0x340000000b087823 */ /* 0x000fe20000010008 */
[----:B------:R-:W-:Y:S01]  /*4550*/  MUFU.RCP R20, R212 ;  /* 0x000000d400147308 */ /* 0x000fe20000001000 */
[----:B------:R-:W-:-:S02]  /*4560*/  VIADD R15, R7, 0xc0cafb0d ;  /* 0xc0cafb0d070f7836 */ /* 0x000fc40000000000 */
[----:B------:R-:W-:Y:S01]  /*4570*/  @P6 FMUL R106, R106, 0.25 ;  /* 0x3e8000006a6a6820 */ /* 0x000fe20000400000 */
[----:B------:R-:W-:Y:S01]  /*4580*/  @P6 FMUL R103, R103, 0.25 ;  /* 0x3e80000067676820 */ /* 0x000fe20000400000 */
[----:B------:R-:W-:Y:S01]  /*4590*/  @P6 FMUL R102, R102, 0.25 ;  /* 0x3e80000066666820 */ /* 0x000fe20000400000 */
[----:B------:R-:W-:Y:S01]  /*45a0*/  @P6 FMUL R111, R111, 0.25 ;  /* 0x3e8000006f6f6820 */ /* 0x000fe20000400000 */
[----:B------:R-:W-:Y:S01]  /*45b0*/  LOP3.LUT R16, R15, 0xff800000, RZ, 0xc0, !PT ;  /* 0xff8000000f107812 */ /* 0x000fe200078ec0ff */
[----:B------:R-:W-:Y:S01]  /*45c0*/  @P6 FMUL R110, R110, 0.25 ;  /* 0x3e8000006e6e6820 */ /* 0x000fe20000400000 */
[----:B------:R-:W2:Y:S01]  /*45d0*/  MUFU.RCP R11, R213 ;  /* 0x000000d5000b7308 */ /* 0x000ea20000001000 */
[----:B------:R-:W-:Y:S01]  /*45e0*/  @P6 FMUL R95, R95, 0.25 ;  /* 0x3e8000005f5f6820 */ /* 0x000fe20000400000 */
        /* <DEDUP_REMOVED lines=9> */
[----:B------:R-:W-:Y:S01]  /*4680*/  FSEL R14, RZ, -23, P4 ;  /* 0xc1b80000ff0e7808 */ /* 0x000fe20002000000 */
[----:B------:R-:W-:Y:S01]  /*4690*/  @!P5 FMUL R107, R107, 16777216 ;  /* 0x4b8000006b6bd820 */ /* 0x000fe20000400000 */
        /* <DEDUP_REMOVED lines=16> */
[----:B------:R-:W-:Y:S01]  /*47a0*/  FFMA.FTZ R14, R17, 1.1920928955078125e-07, R14 ;  /* 0x34000000110e7823 */ /* 0x000fe2000001000e */
[----:B------:R-:W-:Y:S01]  /*47b0*/  SHF.R.U32.HI R17, RZ, 0x5, R2 ;  /* 0x00000005ff117819 */ /* 0x000fe20000011602 */
        /* <DEDUP_REMOVED lines=16> */
[----:B------:R-:W-:Y:S01]  /*48c0*/  VIADD R11, R58, 0xc0cafb0d ;  /* 0xc0cafb0d3a0b7836 */ /* 0x000fe20000000000 */
[----:B------:R-:W-:Y:S01]  /*48d0*/  SGXT.U32 R17, R17, 0x3 ;  /* 0x000000031111781a */ /* 0x000fe20000000000 */
[----:B------:R-:W-:Y:S01]  /*48e0*/  IMAD.IADD R12, R67, 0x1, -R12 ;  /* 0x00000001430c7824 */ /* 0x000fe200078e0a0c */
[----:B------:R-:W-:Y:S01]  /*48f0*/  F2FP.F16.F32.PACK_AB R51, R37, R42 ;  /* 0x0000002a2533723e */ /* 0x000fe200000000ff */
[----:B------:R-:W-:Y:S01]  /*4900*/  IMAD.IADD R16, R7, 0x1, -R16 ;  /* 0x0000000107107824 */ /* 0x000fe200078e0a10 */
[----:B------:R-:W-:Y:S01]  /*4910*/  F2FP.F16.F32.PACK_AB R39, R36, R39 ;  /* 0x000000272427723e */ /* 0x000fe200000000ff */
[----:B0-----:R-:W-:Y:S01]  /*4920*/  IMAD R20, R17, R76, RZ ;  /* 0x0000004c11147224 */ /* 0x001fe200078e02ff */
[----:B------:R-:W-:Y:S01]  /*4930*/  F2FP.F16.F32.PACK_AB R53, R38, R41 ;  /* 0x000000292635723e */ /* 0x000fe200000000ff */
[----:B------:R-:W-:Y:S01]  /*4940*/  FADD R12, R12, -1 ;  /* 0xbf8000000c0c7421 */ /* 0x000fe20000000000 */
[----:B------:R-:W-:Y:S01]  /*4950*/  F2FP.F16.F32.PACK_AB R52, R46, R49 ;  /* 0x000000312e34723e */ /* 0x000fe200000000ff */
[----:B------:R-:W-:Y:S01]  /*4960*/  FADD R16, R16, -1 ;  /* 0xbf80000010107421 */ /* 0x000fe20000000000 */
[----:B------:R-:W-:Y:S01]  /*4970*/  F2FP.F16.F32.PACK_AB R50, R45, R50 ;  /* 0x000000322d32723e */ /* 0x000fe200000000ff */
[----:B------:R-:W-:Y:S01]  /*4980*/  IMAD.MOV.U32 R45, RZ, RZ, 0x3dc6b27f ;  /* 0x3dc6b27fff2d7424 */ /* 0x000fe200078e00ff */
[----:B------:R-:W-:Y:S01]  /*4990*/  F2FP.F16.F32.PACK_AB R55, R22, R25 ;  /* 0x000000191637723e */ /* 0x000fe200000000ff */
[----:B------:R-:W-:Y:S01]  /*49a0*/  STS.64 [R4+UR6], R52 ;  /* 0x0000003404007988 */ /* 0x000fe20008000a06 */
[----:B------:R-:W-:Y:S01]  /*49b0*/  F2FP.F16.F32.PACK_AB R54, R30, R33 ;  /* 0x000000211e36723e */ /* 0x000fe200000000ff */
[C---:B------:R-:W-:Y:S01]  /*49c0*/  IMAD R22, R76.reuse, 0x8, R20 ;  /* 0x000000084c167824 */ /* 0x040fe200078e0214 */
[----:B------:R-:W-:Y:S01]  /*49d0*/  F2FP.F16.F32.PACK_AB R37, R21, R26 ;  /* 0x0000001a1525723e */ /* 0x000fe200000000ff */
[----:B------:R-:W-:Y:S01]  /*49e0*/  STS.64 [R4+UR6+0x100], R50 ;  /* 0x0001003204007988 */ /* 0x000fe20008000a06 */
[----:B------:R-:W-:Y:S01]  /*49f0*/  F2FP.F16.F32.PACK_AB R36, R29, R34 ;  /* 0x000000221d24723e */ /* 0x000fe200000000ff */
[----:B------:R-:W-:Y:S01]  /*4a00*/  IMAD R21, R76, 0x8, R22 ;  /* 0x000000084c157824 */ /* 0x000fe200078e0216 */
[----:B------:R-:W-:Y:S01]  /*4a10*/  LOP3.LUT R11, R11, 0xff800000, RZ, 0xc0, !PT ;  /* 0xff8000000b0b7812 */ /* 0x000fe200078ec0ff */
[----:B------:R-:W-:Y:S01]  /*4a20*/  STS.64 [R4+UR6+0x80], R54 ;  /* 0x0000803604007988 */ /* 0x000fe20008000a06 */
[----:B------:R-:W-:Y:S01]  /*4a30*/  IADD3 R9, PT, PT, R56, -R9, RZ ;  /* 0x8000000938097210 */ /* 0x000fe20007ffe0ff */
[----:B-1----:R-:W-:Y:S01]  /*4a40*/  UIMAD UR4, UR7, UR4, URZ ;  /* 0x00000004070472a4 */ /* 0x002fe2000f8e02ff */
[----:B------:R-:W-:Y:S01]  /*4a50*/  LOP3.LUT R17, R4, 0x40, RZ, 0x3c, !PT ;  /* 0x0000004004117812 */ /* 0x000fe200078e3cff */
[----:B------:R0:W-:Y:S01]  /*4a60*/  STS.64 [R4+UR6+0x180], R36 ;  /* 0x0001802404007988 */ /* 0x0001e20008000a06 */
[----:B------:R-:W-:Y:S01]  /*4a70*/  F2FP.F16.F32.PACK_AB R41, R19, R24 ;  /* 0x000000181329723e */ /* 0x000fe200000000ff */
[----:B------:R-:W-:Y:S01]  /*4a80*/  FADD R9, R9, -1 ;  /* 0xbf80000009097421 */ /* 0x000fe20000000000 */
[----:B------:R-:W-:Y:S01]  /*4a90*/  FSEL R10, RZ, -23, P2 ;  /* 0xc1b80000ff0a7808 */ /* 0x000fe20001000000 */
[----:B------:R-:W-:Y:S01]  /*4aa0*/  USHF.L.U32 UR8, UR4, 0x1, URZ ;  /* 0x0000000104087899 */ /* 0x000fe200080006ff */
[----:B------:R-:W-:-:S02]  /*4ab0*/  I2FP.F32.S32 R15, R11 ;  /* 0x0000000b000f7245 */ /* 0x000fc40000201400 */
[----:B------:R-:W-:Y:S02]  /*4ac0*/  F2FP.F16.F32.PACK_AB R35, R35, R40 ;  /* 0x000000282323723e */ /* 0x000fe400000000ff */
[----:B------:R-:W-:Y:S01]  /*4ad0*/  F2FP.F16.F32.PACK_AB R19, R18, R23 ;  /* 0x000000171213723e */ /* 0x000fe200000000ff */
[----:B------:R-:W-:Y:S01]  /*4ae0*/  FFMA.FTZ R15, R15, 1.1920928955078125e-07, R10 ;  /* 0x340000000f0f7823 */ /* 0x000fe2000001000a */
[----:B------:R-:W-:Y:S01]  /*4af0*/  F2FP.F16.F32.PACK_AB R38, R44, R47 ;  /* 0x0000002f2c26723e */ /* 0x000fe200000000ff */
[----:B0-----:R-:W-:Y:S01]  /*4b00*/  IMAD.IADD R4, R58, 0x1, -R11 ;  /* 0x000000013a047824 */ /* 0x001fe200078e0a0b */
[----:B------:R-:W-:Y:S01]  /*4b10*/  F2FP.F16.F32.PACK_AB R34, R43, R48 ;  /* 0x000000302b22723e */ /* 0x000fe200000000ff */
[----:B------:R-:W-:Y:S01]  /*4b20*/  FFMA.FTZ R10, R9, R45, -0.16845393180847167969 ;  /* 0xbe2c7f30090a7423 */ /* 0x000fe2000001002d */
[----:B------:R-:W-:Y:S01]  /*4b30*/  F2FP.F16.F32.PACK_AB R40, R28, R31 ;  /* 0x0000001f1c28723e */ /* 0x000fe200000000ff */
[----:B------:R-:W-:Y:S01]  /*4b40*/  FADD R4, R4, -1 ;  /* 0xbf80000004047421 */ /* 0x000fe20000000000 */
[----:B------:R-:W-:Y:S01]  /*4b50*/  F2FP.F16.F32.PACK_AB R18, R27, R32 ;  /* 0x000000201b12723e */ /* 0x000fe200000000ff */
[----:B------:R-:W-:Y:S01]  /*4b60*/  STS.64 [R17+UR6+0x2000], R38 ;  /* 0x0020002611007988 */ /* 0x000fe20008000a06 */
[----:B------:R-:W-:Y:S01]  /*4b70*/  LEA R25, R76, R21, 0x3 ;  /* 0x000000154c197211 */ /* 0x000fe200078e18ff */
[----:B------:R-:W-:Y:S01]  /*4b80*/  FFMA.FTZ R10, R9, R10, 0.1716887056827545166 ;  /* 0x3e2fcf2a090a7423 */ /* 0x000fe2000001000a */
[----:B------:R-:W-:Y:S01]  /*4b90*/  FFMA.FTZ R11, R12, R45, -0.16845393180847167969 ;  /* 0xbe2c7f300c0b7423 */ /* 0x000fe2000001002d */
[----:B------:R-:W-:Y:S01]  /*4ba0*/  STS.64 [R17+UR6+0x2100], R34 ;  /* 0x0021002211007988 */ /* 0x000fe20008000a06 */
[----:B------:R-:W-:Y:S01]  /*4bb0*/  ISETP.GE.U32.AND P0, PT, R56, 0x7f800000, PT ;  /* 0x7f8000003800780c */ /* 0x000fe20003f06070 */
[----:B------:R-:W-:-:S02]  /*4bc0*/  IMAD R26, R76, 0x8, R25 ;  /* 0x000000084c1a7824 */ /* 0x000fc400078e0219 */
[C---:B------:R-:W-:Y:S01]  /*4bd0*/  FFMA.FTZ R10, R9.reuse, R10, -0.17900948226451873779 ;  /* 0xbe374e43090a7423 */ /* 0x040fe2000001000a */
[----:B------:R-:W-:Y:S01]  /*4be0*/  STS.64 [R17+UR6+0x2080], R40 ;  /* 0x0020802811007988 */ /* 0x000fe20008000a06 */
[----:B------:R-:W-:Y:S01]  /*4bf0*/  FFMA.FTZ R11, R12, R11, 0.1716887056827545166 ;  /* 0x3e2fcf2a0c0b7423 */ /* 0x000fe2000001000b */
[----:B------:R-:W-:Y:S02]  /*4c00*/  IMAD R24, R76, 0x8, R26 ;  /* 0x000000084c187824 */ /* 0x000fe400078e021a */
[C---:B------:R-:W-:Y:S01]  /*4c10*/  FFMA.FTZ R10, R9.reuse, R10, 0.20512372255325317383 ;  /* 0x3e520bf4090a7423 */ /* 0x040fe2000001000a */
[----:B------:R0:W-:Y:S01]  /*4c20*/  STS.64 [R17+UR6+0x2180], R18 ;  /* 0x0021801211007988 */ /* 0x0001e20008000a06 */
[----:B------:R-:W-:Y:S01]  /*4c30*/  FFMA.FTZ R11, R12, R11, -0.17900948226451873779 ;  /* 0xbe374e430c0b7423 */ /* 0x000fe2000001000b */
[----:B------:R-:W-:Y:S02]  /*4c40*/  IMAD R23, R76, 0x8, R24 ;  /* 0x000000084c177824 */ /* 0x000fe400078e0218 */
[----:B------:R-:W-:Y:S01]  /*4c50*/  FFMA.FTZ R10, R9, R10, -0.24046532809734344482 ;  /* 0xbe763c8b090a7423 */ /* 0x000fe2000001000a */
[----:B------:R-:W-:Y:S01]  /*4c60*/  ISETP.GE.U32.AND P4, PT, R58, 0x7f800000, PT ;  /* 0x7f8000003a00780c */ /* 0x000fe20003f86070 */
[----:B------:R-:W-:Y:S01]  /*4c70*/  FFMA.FTZ R11, R12, R11, 0.20512372255325317383 ;  /* 0x3e520bf40c0b7423 */ /* 0x000fe2000001000b */
[----:B------:R-:W-:Y:S01]  /*4c80*/  ISETP.GE.U32.AND P6, PT, R67, 0x7f800000, PT ;  /* 0x7f8000004300780c */ /* 0x000fe20003fc6070 */
[----:B------:R-:W-:Y:S01]  /*4c90*/  FFMA.FTZ R10, R9, R10, 0.28857114911079406738 ;  /* 0x3e93bf99090a7423 */ /* 0x000fe2000001000a */
[----:B------:R-:W-:Y:S01]  /*4ca0*/  LEA R27, R76, R23, 0x3 ;  /* 0x000000174c1b7211 */ /* 0x000fe200078e18ff */
[----:B------:R-:W-:Y:S01]  /*4cb0*/  FFMA.FTZ R11, R12, R11, -0.24046532809734344482 ;  /* 0xbe763c8b0c0b7423 */ /* 0x000fe2000001000b */
[----:B------:R-:W-:Y:S01]  /*4cc0*/  ISETP.GE.U32.AND P5, PT, R7, 0x7f800000, PT ;  /* 0x7f8000000700780c */ /* 0x000fe20003fa6070 */
[----:B------:R-:W-:Y:S01]  /*4cd0*/  FFMA.FTZ R10, R9, R10, -0.36067417263984680176 ;  /* 0xbeb8aa49090a7423 */ /* 0x000fe2000001000a */
[----:B0-----:R-:W-:Y:S01]  /*4ce0*/  FFMA.FTZ R17, R4, R45, -0.16845393180847167969 ;  /* 0xbe2c7f3004117423 */ /* 0x001fe2000001002d */
[----:B------:R-:W-:-:S02]  /*4cf0*/  IMAD R29, R76, 0x8, R27 ;  /* 0x000000084c1d7824 */ /* 0x000fc400078e021b */
[----:B------:R-:W-:Y:S01]  /*4d00*/  FFMA.FTZ R11, R12, R11, 0.28857114911079406738 ;  /* 0x3e93bf990c0b7423 */ /* 0x000fe2000001000b */
[C---:B------:R-:W-:Y:S01]  /*4d10*/  FFMA.FTZ R10, R9.reuse, R10, 0.48089820146560668945 ;  /* 0x3ef6384a090a7423 */ /* 0x040fe2000001000a */
[----:B------:R-:W-:Y:S01]  /*4d20*/  FFMA.FTZ R17, R4, R17, 0.1716887056827545166 ;  /* 0x3e2fcf2a04117423 */ /* 0x000fe20000010011 */
[----:B------:R-:W-:Y:S01]  /*4d30*/  FFMA.FTZ R19, R16, R45, -0.16845393180847167969 ;  /* 0xbe2c7f3010137423 */ /* 0x000fe2000001002d */
[----:B------:R-:W-:Y:S01]  /*4d40*/  FFMA.FTZ R11, R12, R11, -0.36067417263984680176 ;  /* 0xbeb8aa490c0b7423 */ /* 0x000fe2000001000b */
[----:B------:R-:W-:Y:S01]  /*4d50*/  LEA R31, R76, R29, 0x3 ;  /* 0x0000001d4c1f7211 */ /* 0x000fe200078e18ff */
[----:B------:R-:W-:Y:S01]  /*4d60*/  FFMA.FTZ R17, R4, R17, -0.17900948226451873779 ;  /* 0xbe374e4304117423 */ /* 0x000fe20000010011 */
[----:B------:R-:W-:Y:S01]  /*4d70*/  FFMA.FTZ R10, R9, R10, -0.72134751081466674805 ;  /* 0xbf38aa3b090a7423 */ /* 0x000fe2000001000a */
[----:B------:R-:W-:Y:S01]  /*4d80*/  FFMA.FTZ R11, R12, R11, 0.48089820146560668945 ;  /* 0x3ef6384a0c0b7423 */ /* 0x000fe2000001000b */
[----:B------:R-:W-:Y:S01]  /*4d90*/  FFMA.FTZ R19, R16, R19, 0.1716887056827545166 ;  /* 0x3e2fcf2a10137423 */ /* 0x000fe20000010013 */
[----:B------:R-:W-:Y:S01]  /*4da0*/  FFMA.FTZ R17, R4, R17, 0.20512372255325317383 ;  /* 0x3e520bf404117423 */ /* 0x000fe20000010011 */
[----:B------:R-:W-:-:S02]  /*4db0*/  IMAD R33, R76, 0x8, R31 ;  /* 0x000000084c217824 */ /* 0x000fc400078e021f */
[C---:B------:R-:W-:Y:S01]  /*4dc0*/  FMUL R10, R9.reuse, R10 ;  /* 0x0000000a090a7220 */ /* 0x040fe20000400000 */
[----:B------:R-:W-:Y:S01]  /*4dd0*/  FFMA.FTZ R11, R12, R11, -0.72134751081466674805 ;  /* 0xbf38aa3b0c0b7423 */ /* 0x000fe2000001000b */
[----:B------:R-:W-:Y:S01]  /*4de0*/  FFMA.FTZ R17, R4, R17, -0.24046532809734344482 ;  /* 0xbe763c8b04117423 */ /* 0x000fe20000010011 */
[----:B------:R-:W-:Y:S02]  /*4df0*/  IMAD R35, R76, 0x8, R33 ;  /* 0x000000084c237824 */ /* 0x000fe400078e0221 */
[----:B------:R-:W-:Y:S01]  /*4e00*/  FFMA.FTZ R19, R16, R19, -0.17900948226451873779 ;  /* 0xbe374e4310137423 */ /* 0x000fe20000010013 */
[C---:B------:R-:W-:Y:S01]  /*4e10*/  FMUL R10, R9.reuse, R10 ;  /* 0x0000000a090a7220 */ /* 0x040fe20000400000 */
[----:B------:R-:W-:Y:S01]  /*4e20*/  FFMA.FTZ R17, R4, R17, 0.28857114911079406738 ;  /* 0x3e93bf9904117423 */ /* 0x000fe20000010011 */
[----:B------:R-:W-:Y:S01]  /*4e30*/  FMUL R11, R12, R11 ;  /* 0x0000000b0c0b7220 */ /* 0x000fe20000400000 */
[----:B------:R-:W-:Y:S01]  /*4e40*/  FFMA.FTZ R19, R16, R19, 0.20512372255325317383 ;  /* 0x3e520bf410137423 */ /* 0x000fe20000010013 */
[----:B------:R-:W-:Y:S01]  /*4e50*/  FFMA.FTZ R9, R9, 1.4426950216293334961, R10 ;  /* 0x3fb8aa3b09097823 */ /* 0x000fe2000001000a */
[----:B------:R-:W-:Y:S01]  /*4e60*/  FFMA.FTZ R17, R4, R17, -0.36067417263984680176 ;  /* 0xbeb8aa4904117423 */ /* 0x000fe20000010011 */
[----:B------:R-:W-:Y:S01]  /*4e70*/  LEA R37, R76, R35, 0x3 ;  /* 0x000000234c257211 */ /* 0x000fe200078e18ff */
[----:B------:R-:W-:Y:S01]  /*4e80*/  FMUL R11, R12, R11 ;  /* 0x0000000b0c0b7220 */ /* 0x000fe20000400000 */
[----:B------:R-:W-:Y:S01]  /*4e90*/  FFMA.FTZ R19, R16, R19, -0.24046532809734344482 ;  /* 0xbe763c8b10137423 */ /* 0x000fe20000010013 */
[----:B------:R-:W-:Y:S01]  /*4ea0*/  FFMA.FTZ R17, R4, R17, 0.48089820146560668945 ;  /* 0x3ef6384a04117423 */ /* 0x000fe20000010011 */
[----:B------:R-:W-:Y:S01]  /*4eb0*/  BAR.SYNC.DEFER_BLOCKING 0x0 ;  /* 0x0000000000007b1d */ /* 0x000fe20000010000 */
[----:B------:R-:W-:-:S02]  /*4ec0*/  IMAD R39, R76, 0x8, R37 ;  /* 0x000000084c277824 */ /* 0x000fc400078e0225 */
[----:B------:R-:W-:Y:S01]  /*4ed0*/  FFMA.FTZ R12, R12, 1.4426950216293334961, R11 ;  /* 0x3fb8aa3b0c0c7823 */ /* 0x000fe2000001000b */
[----:B------:R-:W-:Y:S01]  /*4ee0*/  FFMA.FTZ R17, R4, R17, -0.72134751081466674805 ;  /* 0xbf38aa3b04117423 */ /* 0x000fe20000010011 */
[----:B------:R-:W-:Y:S01]  /*4ef0*/  FFMA.FTZ R19, R16, R19, 0.28857114911079406738 ;  /* 0x3e93bf9910137423 */ /* 0x000fe20000010013 */
[----:B------:R-:W-:Y:S02]  /*4f00*/  IMAD R41, R76, 0x8, R39 ;  /* 0x000000084c297824 */ /* 0x000fe400078e0227 */
[----:B------:R-:W-:Y:S01]  /*4f10*/  FADD R72, R13, R12 ;  /* 0x0000000c0d487221 */ /* 0x000fe20000000000 */
[----:B------:R-:W-:Y:S01]  /*4f20*/  FMUL R17, R4, R17 ;  /* 0x0000001104117220 */ /* 0x000fe20000400000 */
[----:B------:R-:W-:Y:S01]  /*4f30*/  FFMA.FTZ R19, R16, R19, -0.36067417263984680176 ;  /* 0xbeb8aa4910137423 */ /* 0x000fe20000010013 */
[----:B------:R-:W-:Y:S01]  /*4f40*/  IMAD R43, R76, 0x8, R41 ;  /* 0x000000084c2b7824 */ /* 0x000fe200078e0229 */
[----:B------:R-:W-:Y:S01]  /*4f50*/  FSETP.NEU.AND P2, PT, R67, RZ, PT ;  /* 0x000000ff4300720b */ /* 0x000fe20003f4d000 */
[----:B------:R-:W-:Y:S01]  /*4f60*/  FMUL R17, R4, R17 ;  /* 0x0000001104117220 */ /* 0x000fe20000400000 */
[----:B------:R-:W-:Y:S01]  /*4f70*/  FFMA.FTZ R19, R16, R19, 0.48089820146560668945 ;  /* 0x3ef6384a10137423 */ /* 0x000fe20000010013 */
[----:B------:R-:W-:Y:S01]  /*4f80*/  @P6 IMAD.MOV.U32 R12, RZ, RZ, 0x7f800000 ;  /* 0x7f800000ff0c6424 */ /* 0x000fe200078e00ff */
[----:B------:R-:W-:Y:S01]  /*4f90*/  LEA R45, R76, R43, 0x3 ;  /* 0x0000002b4c2d7211 */ /* 0x000fe200078e18ff */
[----:B------:R-:W-:Y:S01]  /*4fa0*/  FFMA.FTZ R10, R4, 1.4426950216293334961, R17 ;  /* 0x3fb8aa3b040a7823 */ /* 0x000fe20000010011 */
[----:B------:R-:W-:Y:S01]  /*4fb0*/  FADD R4, R8, R9 ;  /* 0x0000000908047221 */ /* 0x000fe20000000000 */
[----:B------:R-:W-:-:S02]  /*4fc0*/  @P0 IMAD.MOV.U32 R8, RZ, RZ, 0x7f800000 ;  /* 0x7f800000ff080424 */ /* 0x000fc400078e00ff */
[----:B------:R-:W-:Y:S01]  /*4fd0*/  FFMA.FTZ R19, R16, R19, -0.72134751081466674805 ;  /* 0xbf38aa3b10137423 */ /* 0x000fe20000010013 */
[----:B------:R-:W-:Y:S01]  /*4fe0*/  FADD R73, R15, R10 ;  /* 0x0000000a0f497221 */ /* 0x000fe20000000000 */
[----:B------:R-:W-:Y:S01]  /*4ff0*/  @P4 IMAD.MOV.U32 R9, RZ, RZ, 0x7f800000 ;  /* 0x7f800000ff094424 */ /* 0x000fe200078e00ff */
[----:B------:R-:W0:Y:S01]  /*5000*/  LDC.64 R10, c[0x0][0x398] ;  /* 0x0000e600ff0a7b82 */ /* 0x000e220000000a00 */
[----:B------:R-:W-:Y:S01]  /*5010*/  @P0 FFMA.FTZ R4, R56, R8, +INF ;  /* 0x7f80000038040423 */ /* 0x000fe20000010008 */
[----:B------:R-:W-:Y:S02]  /*5020*/  IMAD R8, R0, UR5, RZ ;  /* 0x0000000500087c24 */ /* 0x000fe4000f8e02ff */
[----:B------:R-:W-:Y:S01]  /*5030*/  FMUL R19, R16, R19 ;  /* 0x0000001310137220 */ /* 0x000fe20000400000 */
[----:B------:R-:W-:Y:S02]  /*5040*/  IMAD R47, R76, 0x8, R45 ;  /* 0x000000084c2f7824 */ /* 0x000fe400078e022d */
[----:B------:R-:W-:Y:S01]  /*5050*/  @P4 FFMA.FTZ R73, R58, R9, +INF ;  /* 0x7f8000003a494423 */ /* 0x000fe20000010009 */
[----:B------:R-:W-:-:S02]  /*5060*/  IMAD.SHL.U32 R9, R8, 0x2, RZ ;  /* 0x0000000208097824 */ /* 0x000fc400078e00ff */
[----:B------:R-:W-:Y:S01]  /*5070*/  FMUL R19, R16, R19 ;  /* 0x0000001310137220 */ /* 0x000fe20000400000 */
[----:B------:R-:W-:Y:S01]  /*5080*/  IMAD R49, R76, 0x8, R47 ;  /* 0x000000084c317824 */ /* 0x000fe200078e022f */
[----:B------:R-:W-:Y:S01]  /*5090*/  UIMAD.WIDE UR4, UR4, 0x2, URZ ;  /* 0x00000002040478a5 */ /* 0x000fe2000f8e02ff */
[----:B------:R-:W-:Y:S01]  /*50a0*/  @P6 FFMA.FTZ R72, R67, R12, +INF ;  /* 0x7f80000043486423 */ /* 0x000fe2000001000c */
[----:B------:R-:W-:-:S04]  /*50b0*/  IMAD.HI R8, R8, 0x2, RZ ;  /* 0x0000000208087827 */ /* 0x000fc800078e02ff */
[----:B------:R-:W-:Y:S01]  /*50c0*/  FFMA.FTZ R19, R16, 1.4426950216293334961, R19 ;  /* 0x3fb8aa3b10137823 */ /* 0x000fe20000010013 */
[----:B------:R-:W1:Y:S01]  /*50d0*/  LDS.64 R78, [R3+UR6] ;  /* 0x00000006034e7984 */ /* 0x000e620008000a00 */
[----:B------:R-:W-:Y:S01]  /*50e0*/  FSETP.NEU.AND P3, PT, R56, RZ, PT ;  /* 0x000000ff3800720b */ /* 0x000fe20003f6d000 */
[----:B------:R-:W-:Y:S02]  /*50f0*/  IMAD R51, R76, 0x8, R49 ;  /* 0x000000084c337824 */ /* 0x000fe400078e0231 */
[----:B------:R-:W-:Y:S01]  /*5100*/  FADD R74, R14, R19 ;  /* 0x000000130e4a7221 */ /* 0x000fe20000000000 */
[----:B------:R-:W-:Y:S01]  /*5110*/  @P5 IMAD.MOV.U32 R12, RZ, RZ, 0x7f800000 ;  /* 0x7f800000ff0c5424 */ /* 0x000fe200078e00ff */
[----:B------:R-:W2:Y:S01]  /*5120*/  LDS.64 R80, [R3+UR6+0x200] ;  /* 0x0002000603507984 */ /* 0x000ea20008000a00 */
[----:B------:R-:W-:Y:S01]  /*5130*/  FSETP.NEU.AND P0, PT, R58, RZ, PT ;  /* 0x000000ff3a00720b */ /* 0x000fe20003f0d000 */
[----:B------:R-:W3:Y:S01]  /*5140*/  LDCU UR4, c[0x0][0x3ec] ;  /* 0x00007d80ff0477ac */ /* 0x000ee20008000800 */
[----:B------:R-:W-:Y:S01]  /*5150*/  LEA R53, R76, R51, 0x3 ;  /* 0x000000334c357211 */ /* 0x000fe200078e18ff */
[----:B------:R-:W-:Y:S01]  /*5160*/  @P5 FFMA.FTZ R74, R7, R12, +INF ;  /* 0x7f800000074a5423 */ /* 0x000fe2000001000c */
[----:B------:R-:W4:Y:S01]  /*5170*/  LDS.64 R82, [R3+UR6+0x400] ;  /* 0x0004000603527984 */ /* 0x000f220008000a00 */
[----:B0-----:R-:W-:-:S02]  /*5180*/  IADD3 R70, P4, P6, R9, UR8, R10 ;  /* 0x0000000809467c10 */ /* 0x001fc4000fe9e00a */
[----:B------:R-:W-:Y:S01]  /*5190*/  IMAD R55, R76, 0x8, R53 ;  /* 0x000000084c377824 */ /* 0x000fe200078e0235 */
[----:B------:R-:W0:Y:S01]  /*51a0*/  LDS.64 R84, [R3+UR6+0x600] ;  /* 0x0006000603547984 */ /* 0x000e220008000a00 */
[----:B------:R-:W-:Y:S02]  /*51b0*/  IADD3.X R94, PT, PT, R8, UR5, R11, P4, P6 ;  /* 0x00000005085e7c10 */ /* 0x000fe4000a7ec40b */
[-C--:B------:R-:W-:Y:S01]  /*51c0*/  LEA R8, P6, R20, R70.reuse, 0x1 ;  /* 0x0000004614087211 */ /* 0x080fe200078c08ff */
[----:B------:R-:W-:Y:S01]  /*51d0*/  IMAD R57, R76, 0x8, R55 ;  /* 0x000000084c397824 */ /* 0x000fe200078e0237 */
[-C--:B------:R-:W-:Y:S01]  /*51e0*/  LEA R12, P4, R21, R70.reuse, 0x1 ;  /* 0x00000046150c7211 */ /* 0x080fe200078808ff */
[----:B------:R-:W5:Y:S01]  /*51f0*/  LDS.64 R86, [R3+UR6+0x800] ;  /* 0x0008000603567984 */ /* 0x000f620008000a00 */
[----:B------:R-:W-:Y:S01]  /*5200*/  LEA R10, P5, R22, R70, 0x1 ;  /* 0x00000046160a7211 */ /* 0x000fe200078a08ff */
[----:B------:R-:W-:Y:S01]  /*5210*/  IMAD R59, R76, 0x8, R57 ;  /* 0x000000084c3b7824 */ /* 0x000fe200078e0239 */
[----:B------:R-:W-:Y:S01]  /*5220*/  LEA.HI.X.SX32 R9, R20, R94, 0x1, P6 ;  /* 0x0000005e14097211 */ /* 0x000fe200030f0eff */
[----:B------:R-:W5:Y:S01]  /*5230*/  LDS.64 R88, [R3+UR6+0xa00] ;  /* 0x000a000603587984 */ /* 0x000f620008000a00 */
[----:B------:R-:W-:Y:S01]  /*5240*/  LEA R14, P6, R25, R70, 0x1 ;  /* 0x00000046190e7211 */ /* 0x000fe200078c08ff */
[----:B---3--:R-:W-:Y:S01]  /*5250*/  UIMAD UR4, UR7, UR4, URZ ;  /* 0x00000004070472a4 */ /* 0x008fe2000f8e02ff */
[----:B------:R-:W-:Y:S01]  /*5260*/  LEA.HI.X.SX32 R13, R21, R94, 0x1, P4 ;  /* 0x0000005e150d7211 */ /* 0x000fe200020f0eff */
[----:B------:R-:W3:Y:S01]  /*5270*/  LDS.64 R90, [R3+UR6+0xc00] ;  /* 0x000c0006035a7984 */ /* 0x000ee20008000a00 */
[----:B------:R-:W-:Y:S01]  /*5280*/  LEA R18, P4, R24, R70, 0x1 ;  /* 0x0000004618127211 */ /* 0x000fe200078808ff */
[----:B------:R-:W-:Y:S01]  /*5290*/  USHF.L.U32 UR7, UR4, 0x2, URZ ;  /* 0x0000000204077899 */ /* 0x000fe200080006ff */
[----:B------:R-:W-:Y:S01]  /*52a0*/  LEA.HI.X.SX32 R11, R22, R94, 0x1, P5 ;  /* 0x0000005e160b7211 */ /* 0x000fe200028f0eff */
[----:B------:R-:W3:Y:S01]  /*52b0*/  LDS.64 R92, [R3+UR6+0xe00] ;  /* 0x000e0006035c7984 */ /* 0x000ee20008000a00 */
[----:B------:R-:W-:Y:S01]  /*52c0*/  LEA R16, P5, R26, R70, 0x1 ;  /* 0x000000461a107211 */ /* 0x000fe200078a08ff */
[----:B------:R-:W-:Y:S01]  /*52d0*/  UIMAD.WIDE UR4, UR4, 0x4, URZ ;  /* 0x00000004040478a5 */ /* 0x000fe2000f8e02ff */
[----:B------:R-:W-:-:S02]  /*52e0*/  LEA.HI.X.SX32 R15, R25, R94, 0x1, P6 ;  /* 0x0000005e190f7211 */ /* 0x000fc400030f0eff */
[----:B------:R-:W-:Y:S02]  /*52f0*/  LEA R20, P6, R23, R70, 0x1 ;  /* 0x0000004617147211 */ /* 0x000fe400078c08ff */
[----:B------:R-:W-:Y:S01]  /*5300*/  LEA.HI.X.SX32 R19, R24, R94, 0x1, P4 ;  /* 0x0000005e18137211 */ /* 0x000fe200020f0eff */
[----:B-1----:R-:W-:Y:S01]  /*5310*/  STG.E.U16 desc[UR10][R8.64], R78 ;  /* 0x0000004e08007986 */ /* 0x002fe2000c10150a */
[----:B------:R-:W-:Y:S02]  /*5320*/  LEA R24, P4, R29, R70, 0x1 ;  /* 0x000000461d187211 */ /* 0x000fe400078808ff */
[----:B------:R-:W-:Y:S02]  /*5330*/  LEA.HI.X.SX32 R17, R26, R94, 0x1, P5 ;  /* 0x0000005e1a117211 */ /* 0x000fe400028f0eff */
[----:B------:R-:W-:Y:S01]  /*5340*/  LEA R22, P5, R27, R70, 0x1 ;  /* 0x000000461b167211 */ /* 0x000fe200078a08ff */
[----:B--2---:R-:W-:Y:S01]  /*5350*/  STG.E.U16 desc[UR10][R10.64], R80 ;  /* 0x000000500a007986 */ /* 0x004fe2000c10150a */
[----:B------:R-:W-:-:S02]  /*5360*/  LEA.HI.X.SX32 R21, R23, R94, 0x1, P6 ;  /* 0x0000005e17157211 */ /* 0x000fc400030f0eff */
[----:B------:R-:W-:Y:S01]  /*5370*/  LEA R26, P6, R31, R70, 0x1 ;  /* 0x000000461f1a7211 */ /* 0x000fe200078c08ff */
[----:B----4-:R1:W-:Y:S01]  /*5380*/  STG.E.U16 desc[UR10][R12.64], R82 ;  /* 0x000000520c007986 */ /* 0x0103e2000c10150a */
[----:B------:R-:W-:Y:S02]  /*5390*/  LEA.HI.X.SX32 R25, R29, R94, 0x1, P4 ;  /* 0x0000005e1d197211 */ /* 0x000fe400020f0eff */
[----:B------:R-:W-:Y:S01]  /*53a0*/  LEA R30, P4, R35, R70, 0x1 ;  /* 0x00000046231e7211 */ /* 0x000fe200078808ff */
[----:B0-----:R0:W-:Y:S01]  /*53b0*/  STG.E.U16 desc[UR10][R14.64], R84 ;  /* 0x000000540e007986 */ /* 0x0011e2000c10150a */
[C---:B------:R-:W-:Y:S02]  /*53c0*/  LEA R61, R76.reuse, R59, 0x3 ;  /* 0x0000003b4c3d7211 */ /* 0x040fe400078e18ff */
[----:B------:R-:W-:Y:S02]  /*53d0*/  LEA.HI.X.SX32 R23, R27, R94, 0x1, P5 ;  /* 0x0000005e1b177211 */ /* 0x000fe400028f0eff */
[----:B------:R-:W-:Y:S01]  /*53e0*/  LEA R28, P5, R33, R70, 0x1 ;  /* 0x00000046211c7211 */ /* 0x000fe200078a08ff */
[----:B------:R-:W-:Y:S01]  /*53f0*/  IMAD R63, R76, 0x8, R61 ;  /* 0x000000084c3f7824 */ /* 0x000fe200078e023d */
[----:B------:R-:W-:Y:S01]  /*5400*/  LEA.HI.X.SX32 R27, R31, R94, 0x1, P6 ;  /* 0x0000005e1f1b7211 */ /* 0x000fe200030f0eff */
[----:B-----5:R2:W-:Y:S01]  /*5410*/  STG.E.U16 desc[UR10][R16.64], R86 ;  /* 0x0000005610007986 */ /* 0x0205e2000c10150a */
[----:B------:R-:W-:-:S02]  /*5420*/  LEA R32, P6, R37, R70, 0x1 ;  /* 0x0000004625207211 */ /* 0x000fc400078c08ff */
[----:B------:R-:W-:Y:S01]  /*5430*/  LEA.HI.X.SX32 R31, R35, R94, 0x1, P4 ;  /* 0x0000005e231f7211 */ /* 0x000fe200020f0eff */
[----:B------:R4:W-:Y:S01]  /*5440*/  STG.E.U16 desc[UR10][R18.64], R88 ;  /* 0x0000005812007986 */ /* 0x0009e2000c10150a */
[----:B------:R-:W-:Y:S02]  /*5450*/  LEA R36, P4, R41, R70, 0x1 ;  /* 0x0000004629247211 */ /* 0x000fe400078808ff */
[----:B------:R-:W-:Y:S01]  /*5460*/  LEA.HI.X.SX32 R29, R33, R94, 0x1, P5 ;  /* 0x0000005e211d7211 */ /* 0x000fe200028f0eff */
[----:B---3--:R-:W-:Y:S01]  /*5470*/  STG.E.U16 desc[UR10][R20.64], R90 ;  /* 0x0000005a14007986 */ /* 0x008fe2000c10150a */
[----:B------:R-:W-:Y:S02]  /*5480*/  LEA R34, P5, R39, R70, 0x1 ;  /* 0x0000004627227211 */ /* 0x000fe400078a08ff */
[----:B------:R-:W-:Y:S01]  /*5490*/  LEA.HI.X.SX32 R33, R37, R94, 0x1, P6 ;  /* 0x0000005e25217211 */ /* 0x000fe200030f0eff */
[----:B------:R-:W-:Y:S01]  /*54a0*/  STG.E.U16 desc[UR10][R22.64], R92 ;  /* 0x0000005c16007986 */ /* 0x000fe2000c10150a */
[----:B------:R-:W-:-:S02]  /*54b0*/  LEA R38, P6, R43, R70, 0x1 ;  /* 0x000000462b267211 */ /* 0x000fc400078c08ff */
[----:B------:R-:W-:Y:S02]  /*54c0*/  LEA.HI.X.SX32 R37, R41, R94, 0x1, P4 ;  /* 0x0000005e29257211 */ /* 0x000fe400020f0eff */
[----:B------:R-:W-:Y:S02]  /*54d0*/  LEA R42, P4, R47, R70, 0x1 ;  /* 0x000000462f2a7211 */ /* 0x000fe400078808ff */
[C---:B------:R-:W-:Y:S02]  /*54e0*/  LEA R65, R76.reuse, R63, 0x3 ;  /* 0x0000003f4c417211 */ /* 0x040fe400078e18ff */
[----:B------:R-:W-:Y:S02]  /*54f0*/  LEA.HI.X.SX32 R35, R39, R94, 0x1, P5 ;  /* 0x0000005e27237211 */ /* 0x000fe400028f0eff */
[----:B------:R-:W-:Y:S01]  /*5500*/  LEA R40, P5, R45, R70, 0x1 ;  /* 0x000000462d287211 */ /* 0x000fe200078a08ff */
[----:B------:R-:W-:Y:S01]  /*5510*/  IMAD R67, R76, 0x8, R65 ;  /* 0x000000084c437824 */ /* 0x000fe200078e0241 */
[----:B------:R-:W-:-:S02]  /*5520*/  LEA.HI.X.SX32 R39, R43, R94, 0x1, P6 ;  /* 0x0000005e2b277211 */ /* 0x000fc400030f0eff */
[----:B------:R-:W-:Y:S02]  /*5530*/  LEA R44, P6, R49, R70, 0x1 ;  /* 0x00000046312c7211 */ /* 0x000fe400078c08ff */
[----:B------:R-:W-:Y:S02]  /*5540*/  LEA.HI.X.SX32 R43, R47, R94, 0x1, P4 ;  /* 0x0000005e2f2b7211 */ /* 0x000fe400020f0eff */
[----:B------:R-:W-:Y:S02]  /*5550*/  LEA R48, P4, R53, R70, 0x1 ;  /* 0x0000004635307211 */ /* 0x000fe400078808ff */
[----:B------:R-:W-:Y:S02]  /*5560*/  LEA.HI.X.SX32 R41, R45, R94, 0x1, P5 ;  /* 0x0000005e2d297211 */ /* 0x000fe400028f0eff */
[----:B------:R-:W-:Y:S02]  /*5570*/  LEA R46, P5, R51, R70, 0x1 ;  /* 0x00000046332e7211 */ /* 0x000fe400078a08ff */
[----:B------:R-:W-:-:S02]  /*5580*/  LEA.HI.X.SX32 R45, R49, R94, 0x1, P6 ;  /* 0x0000005e312d7211 */ /* 0x000fc400030f0eff */
[----:B------:R-:W-:Y:S02]  /*5590*/  LEA R50, P6, R55, R70, 0x1 ;  /* 0x0000004637327211 */ /* 0x000fe400078c08ff */
[----:B------:R-:W-:Y:S02]  /*55a0*/  LEA.HI.X.SX32 R49, R53, R94, 0x1, P4 ;  /* 0x0000005e35317211 */ /* 0x000fe400020f0eff */
[----:B------:R-:W-:Y:S02]  /*55b0*/  LEA R54, P4, R59, R70, 0x1 ;  /* 0x000000463b367211 */ /* 0x000fe400078808ff */
[----:B------:R-:W-:Y:S02]  /*55c0*/  LEA R69, R76, R67, 0x3 ;  /* 0x000000434c457211 */ /* 0x000fe400078e18ff */
[----:B------:R-:W-:Y:S02]  /*55d0*/  LEA.HI.X.SX32 R47, R51, R94, 0x1, P5 ;  /* 0x0000005e332f7211 */ /* 0x000fe400028f0eff */
[----:B------:R-:W-:-:S02]  /*55e0*/  LEA R52, P5, R57, R70, 0x1 ;  /* 0x0000004639347211 */ /* 0x000fc400078a08ff */
[----:B------:R-:W-:Y:S02]  /*55f0*/  LEA.HI.X.SX32 R51, R55, R94, 0x1, P6 ;  /* 0x0000005e37337211 */ /* 0x000fe400030f0eff */
[----:B------:R-:W-:Y:S02]  /*5600*/  LEA R56, P6, R61, R70, 0x1 ;  /* 0x000000463d387211 */ /* 0x000fe400078c08ff */
[----:B------:R-:W-:Y:S02]  /*5610*/  LEA.HI.X.SX32 R55, R59, R94, 0x1, P4 ;  /* 0x0000005e3b377211 */ /* 0x000fe400020f0eff */
[----:B------:R-:W-:Y:S02]  /*5620*/  LEA R60, P4, R65, R70, 0x1 ;  /* 0x00000046413c7211 */ /* 0x000fe400078808ff */
[----:B------:R-:W-:Y:S02]  /*5630*/  LEA R71, R76, R69, 0x3 ;  /* 0x000000454c477211 */ /* 0x000fe400078e18ff */
[----:B------:R-:W-:-:S02]  /*5640*/  LEA.HI.X.SX32 R53, R57, R94, 0x1, P5 ;  /* 0x0000005e39357211 */ /* 0x000fc400028f0eff */
[----:B------:R-:W-:Y:S01]  /*5650*/  LEA R58, P5, R63, R70, 0x1 ;  /* 0x000000463f3a7211 */ /* 0x000fe200078a08ff */
[C---:B------:R-:W-:Y:S01]  /*5660*/  IMAD R75, R76.reuse, 0x8, R71 ;  /* 0x000000084c4b7824 */ /* 0x040fe200078e0247 */
[----:B------:R-:W-:Y:S02]  /*5670*/  LEA.HI.X.SX32 R57, R61, R94, 0x1, P6 ;  /* 0x0000005e3d397211 */ /* 0x000fe400030f0eff */
[----:B------:R-:W-:Y:S01]  /*5680*/  LEA R62, P6, R67, R70, 0x1 ;  /* 0x00000046433e7211 */ /* 0x000fe200078c08ff */
[----:B------:R-:W-:Y:S01]  /*5690*/  IMAD R76, R76, 0x8, R75 ;  /* 0x000000084c4c7824 */ /* 0x000fe200078e024b */
[----:B------:R-:W-:Y:S02]  /*56a0*/  LEA.HI.X.SX32 R61, R65, R94, 0x1, P4 ;  /* 0x0000005e413d7211 */ /* 0x000fe400020f0eff */
[----:B------:R-:W-:Y:S02]  /*56b0*/  LEA R66, P4, R71, R70, 0x1 ;  /* 0x0000004647427211 */ /* 0x000fe400078808ff */
[----:B------:R-:W-:-:S02]  /*56c0*/  LEA.HI.X.SX32 R59, R63, R94, 0x1, P5 ;  /* 0x0000005e3f3b7211 */ /* 0x000fc400028f0eff */
[-C--:B------:R-:W-:Y:S02]  /*56d0*/  LEA.HI.X.SX32 R63, R67, R94.reuse, 0x1, P6 ;  /* 0x0000005e433f7211 */ /* 0x080fe400030f0eff */
[----:B------:R-:W-:Y:S02]  /*56e0*/  LEA.HI.X.SX32 R67, R71, R94, 0x1, P4 ;  /* 0x0000005e47437211 */ /* 0x000fe400020f0eff */
[----:B------:R-:W-:Y:S02]  /*56f0*/  PRMT R3, R78, 0x7632, R3 ;  /* 0x000076324e037816 */ /* 0x000fe40000000003 */
[----:B------:R-:W-:Y:S02]  /*5700*/  FSETP.NEU.AND P4, PT, R7, RZ, PT ;  /* 0x000000ff0700720b */ /* 0x000fe40003f8d000 */
[----:B-1----:R-:W-:Y:S01]  /*5710*/  PRMT R13, R80, 0x7632, R13 ;  /* 0x00007632500d7816 */ /* 0x002fe2000000000d */
[----:B------:R-:W-:Y:S01]  /*5720*/  STG.E.U16 desc[UR10][R24.64], R3 ;  /* 0x0000000318007986 */ /* 0x000fe2000c10150a */
[----:B------:R-:W-:-:S02]  /*5730*/  PRMT R7, R82, 0x7632, R7 ;  /* 0x0000763252077816 */ /* 0x000fc40000000007 */
[----:B0-----:R-:W-:Y:S01]  /*5740*/  PRMT R15, R84, 0x7632, R15 ;  /* 0x00007632540f7816 */ /* 0x001fe2000000000f */
[----:B------:R0:W-:Y:S01]  /*5750*/  STG.E.U16 desc[UR10][R26.64], R13 ;  /* 0x0000000d1a007986 */ /* 0x0001e2000c10150a */
[----:B--2---:R-:W-:Y:S02]  /*5760*/  PRMT R16, R86, 0x7632, R16 ;  /* 0x0000763256107816 */ /* 0x004fe40000000010 */
[----:B------:R-:W-:Y:S01]  /*5770*/  PRMT R17, R88, 0x7632, R17 ;  /* 0x0000763258117816 */ /* 0x000fe20000000011 */
[----:B------:R1:W-:Y:S01]  /*5780*/  STG.E.U16 desc[UR10][R28.64], R7 ;  /* 0x000000071c007986 */ /* 0x0003e2000c10150a */
[----:B----4-:R-:W-:Y:S02]  /*5790*/  PRMT R18, R90, 0x7632, R18 ;  /* 0x000076325a127816 */ /* 0x010fe40000000012 */
[----:B------:R-:W-:Y:S01]  /*57a0*/  PRMT R19, R92, 0x7632, R19 ;  /* 0x000076325c137816 */ /* 0x000fe20000000013 */
[----:B------:R2:W-:Y:S01]  /*57b0*/  STG.E.U16 desc[UR10][R30.64], R15 ;  /* 0x0000000f1e007986 */ /* 0x0005e2000c10150a */
[----:B------:R-:W-:-:S02]  /*57c0*/  LEA R64, P5, R69, R70, 0x1 ;  /* 0x0000004645407211 */ /* 0x000fc400078a08ff */
[----:B------:R-:W-:Y:S01]  /*57d0*/  PRMT R8, R79, 0x7632, R8 ;  /* 0x000076324f087816 */ /* 0x000fe20000000008 */
[----:B------:R3:W-:Y:S01]  /*57e0*/  STG.E.U16 desc[UR10][R32.64], R16 ;  /* 0x0000001020007986 */ /* 0x0007e2000c10150a */
[----:B------:R-:W-:Y:S01]  /*57f0*/  LEA R68, P6, R75, R70, 0x1 ;  /* 0x000000464b447211 */ /* 0x000fe200078c08ff */
[----:B0-----:R-:W0:Y:S01]  /*5800*/  LDC.64 R12, c[0x0][0x3a0] ;  /* 0x0000e800ff0c7b82 */ /* 0x001e220000000a00 */
[----:B------:R-:W-:Y:S01]  /*5810*/  LEA.HI.X.SX32 R65, R69, R94, 0x1, P5 ;  /* 0x0000005e45417211 */ /* 0x000fe200028f0eff */
[----:B------:R4:W-:Y:S01]  /*5820*/  STG.E.U16 desc[UR10][R34.64], R17 ;  /* 0x0000001122007986 */ /* 0x0009e2000c10150a */
[----:B-1----:R-:W-:Y:S02]  /*5830*/  PRMT R29, R81, 0x7632, R29 ;  /* 0x00007632511d7816 */ /* 0x002fe4000000001d */
[----:B------:R-:W-:Y:S01]  /*5840*/  LEA R70, P5, R76, R70, 0x1 ;  /* 0x000000464c467211 */ /* 0x000fe200078a08ff */
[----:B------:R-:W-:Y:S01]  /*5850*/  STG.E.U16 desc[UR10][R36.64], R18 ;  /* 0x0000001224007986 */ /* 0x000fe2000c10150a */
[----:B--2---:R-:W-:-:S02]  /*5860*/  PRMT R30, R83, 0x7632, R30 ;  /* 0x00007632531e7816 */ /* 0x004fc4000000001e */
[----:B------:R-:W-:Y:S01]  /*5870*/  PRMT R31, R85, 0x7632, R31 ;  /* 0x00007632551f7816 */ /* 0x000fe2000000001f */
[----:B------:R-:W-:Y:S01]  /*5880*/  STG.E.U16 desc[UR10][R38.64], R19 ;  /* 0x0000001326007986 */ /* 0x000fe2000c10150a */
[----:B---3--:R-:W-:Y:S02]  /*5890*/  PRMT R32, R87, 0x7632, R32 ;  /* 0x0000763257207816 */ /* 0x008fe40000000020 */
[----:B------:R-:W-:Y:S01]  /*58a0*/  PRMT R33, R89, 0x7632, R33 ;  /* 0x0000763259217816 */ /* 0x000fe20000000021 */
[----:B------:R-:W-:Y:S01]  /*58b0*/  STG.E.U16 desc[UR10][R40.64], R79 ;  /* 0x0000004f28007986 */ /* 0x000fe2000c10150a */
[-C--:B------:R-:W-:Y:S02]  /*58c0*/  LEA.HI.X.SX32 R69, R75, R94.reuse, 0x1, P6 ;  /* 0x0000005e4b457211 */ /* 0x080fe400030f0eff */
[----:B----4-:R-:W-:Y:S01]  /*58d0*/  PRMT R34, R91, 0x7632, R34 ;  /* 0x000076325b227816 */ /* 0x010fe20000000022 */
[----:B------:R-:W-:Y:S01]  /*58e0*/  STG.E.U16 desc[UR10][R42.64], R81 ;  /* 0x000000512a007986 */ /* 0x000fe2000c10150a */
[----:B------:R-:W-:-:S02]  /*58f0*/  LEA.HI.X.SX32 R71, R76, R94, 0x1, P5 ;  /* 0x0000005e4c477211 */ /* 0x000fc400028f0eff */
[----:B------:R-:W-:Y:S01]  /*5900*/  PRMT R35, R93, 0x7632, R35 ;  /* 0x000076325d237816 */ /* 0x000fe20000000023 */
[----:B------:R-:W-:Y:S01]  /*5910*/  STG.E.U16 desc[UR10][R44.64], R83 ;  /* 0x000000532c007986 */ /* 0x000fe2000c10150a */
[----:B------:R-:W-:Y:S02]  /*5920*/  FSEL R3, R4, -INF , P3 ;  /* 0xff80000004037808 */ /* 0x000fe40001800000 */
[----:B------:R-:W-:Y:S01]  /*5930*/  FSEL R72, R72, -INF , P2 ;  /* 0xff80000048487808 */ /* 0x000fe20001000000 */
[----:B------:R-:W-:Y:S01]  /*5940*/  STG.E.U16 desc[UR10][R46.64], R85 ;  /* 0x000000552e007986 */ /* 0x000fe2000c10150a */
[----:B------:R-:W-:Y:S02]  /*5950*/  FSEL R73, R73, -INF , P0 ;  /* 0xff80000049497808 */ /* 0x000fe40000000000 */
[----:B------:R-:W-:Y:S01]  /*5960*/  SHF.L.U32 R2, R2, 0x2, RZ ;  /* 0x0000000202027819 */ /* 0x000fe200000006ff */
[----:B------:R-:W-:Y:S01]  /*5970*/  STG.E.U16 desc[UR10][R48.64], R87 ;  /* 0x0000005730007986 */ /* 0x000fe2000c10150a */
[----:B------:R-:W-:Y:S01]  /*5980*/  FFMA R9, R72, 0.69314718246459960938, R5 ;  /* 0x3f31721848097823 */ /* 0x000fe20000000005 */
[----:B------:R-:W-:Y:S01]  /*5990*/  FFMA R10, R73, 0.69314718246459960938, R216 ;  /* 0x3f317218490a7823 */ /* 0x000fe200000000d8 */
[----:B------:R-:W-:Y:S01]  /*59a0*/  LOP3.LUT R4, R2, 0x70, RZ, 0xc0, !PT ;  /* 0x0000007002047812 */ /* 0x000fe200078ec0ff */
[----:B------:R-:W-:Y:S04]  /*59b0*/  STG.E.U16 desc[UR10][R50.64], R89 ;  /* 0x0000005932007986 */ /* 0x000fe8000c10150a */
[----:B------:R-:W-:Y:S04]  /*59c0*/  STG.E.U16 desc[UR10][R52.64], R91 ;  /* 0x0000005b34007986 */ /* 0x000fe8000c10150a */
[----:B------:R-:W-:Y:S04]  /*59d0*/  STG.E.U16 desc[UR10][R54.64], R93 ;  /* 0x0000005d36007986 */ /* 0x000fe8000c10150a */
[----:B------:R1:W-:Y:S04]  /*59e0*/  STG.E.U16 desc[UR10][R56.64], R8 ;  /* 0x0000000838007986 */ /* 0x0003e8000c10150a */
[----:B------:R2:W-:Y:S04]  /*59f0*/  STG.E.U16 desc[UR10][R58.64], R29 ;  /* 0x0000001d3a007986 */ /* 0x0005e8000c10150a */
[----:B------:R2:W-:Y:S04]  /*5a00*/  STG.E.U16 desc[UR10][R60.64], R30 ;  /* 0x0000001e3c007986 */ /* 0x0005e8000c10150a */
[----:B------:R2:W-:Y:S01]  /*5a10*/  STG.E.U16 desc[UR10][R62.64], R31 ;  /* 0x0000001f3e007986 */ /* 0x0005e2000c10150a */
[----:B-1----:R-:W-:Y:S01]  /*5a20*/  FFMA R8, R3, 0.69314718246459960938, R138 ;  /* 0x3f31721803087823 */ /* 0x002fe2000000008a */
[----:B------:R-:W-:-:S02]  /*5a30*/  FSEL R3, R74, -INF , P4 ;  /* 0xff8000004a037808 */ /* 0x000fc40002000000 */
[----:B------:R2:W-:Y:S03]  /*5a40*/  STG.E.U16 desc[UR10][R64.64], R32 ;  /* 0x0000002040007986 */ /* 0x0005e6000c10150a */
[----:B------:R-:W-:Y:S01]  /*5a50*/  FFMA R11, R3, 0.69314718246459960938, R218 ;  /* 0x3f317218030b7823 */ /* 0x000fe200000000da */
[----:B------:R2:W-:Y:S01]  /*5a60*/  STG.E.U16 desc[UR10][R66.64], R33 ;  /* 0x0000002142007986 */ /* 0x0005e2000c10150a */
[C---:B------:R-:W-:Y:S02]  /*5a70*/  IMAD.SHL.U32 R3, R0.reuse, 0x4, RZ ;  /* 0x0000000400037824 */ /* 0x040fe400078e00ff */
[----:B------:R-:W-:Y:S01]  /*5a80*/  IMAD.HI R0, R0, 0x4, RZ ;  /* 0x0000000400007827 */ /* 0x000fe200078e02ff */
[----:B------:R2:W-:Y:S02]  /*5a90*/  STG.E.U16 desc[UR10][R68.64], R34 ;  /* 0x0000002244007986 */ /* 0x0005e4000c10150a */
[----:B0-----:R-:W-:-:S02]  /*5aa0*/  IADD3 R2, P0, P2, R3, UR7, R12 ;  /* 0x0000000703027c10 */ /* 0x001fc4000fa1e00c */
[----:B------:R2:W-:Y:S02]  /*5ab0*/  STG.E.U16 desc[UR10][R70.64], R35 ;  /* 0x0000002346007986 */ /* 0x0005e4000c10150a */
[----:B------:R-:W-:Y:S01]  /*5ac0*/  IADD3.X R3, PT, PT, R0, UR5, R13, P0, P2 ;  /* 0x0000000500037c10 */ /* 0x000fe200087e440d */
[----:B------:R-:W-:Y:S06]  /*5ad0*/  BAR.SYNC.DEFER_BLOCKING 0x0 ;  /* 0x0000000000007b1d */ /* 0x000fec0000010000 */
[----:B------:R2:W-:Y:S02]  /*5ae0*/  STS.128 [R4+UR6], R8 ;  /* 0x0000000804007988 */ /* 0x0005e40008000c06 */
[----:B------:R-:W-:Y:S06]  /*5af0*/  BAR.SYNC.DEFER_BLOCKING 0x0 ;  /* 0x0000000000007b1d */ /* 0x000fec0000010000 */
[----:B------:R-:W-:Y:S05]  /*5b00*/  @P1 EXIT ;  /* 0x000000000000194d */ /* 0x000fea0003800000 */
[----:B------:R-:W0:Y:S04]  /*5b10*/  LDS R5, [R6] ;  /* 0x0000000006057984 */ /* 0x000e280000000800 */
[----:B0-----:R-:W-:Y:S01]  /*5b20*/  STG.E desc[UR10][R2.64], R5 ;  /* 0x0000000502007986 */ /* 0x001fe2000c10190a */
[----:B------:R-:W-:Y:S05]  /*5b30*/  EXIT ;  /* 0x000000000000794d */ /* 0x000fea0003800000 */
.L_x_2:
[----:B------:R-:W-:-:S00]  /*5b40*/  BRA `(.L_x_2) ;  /* 0xfffffffc00fc7947 */ /* 0x000fc0000383ffff */
[----:B------:R-:W-:-:S00]  /*5b50*/  NOP ;  /* 0x0000000000007918 */ /* 0x000fc00000000000 */
        /* <DEDUP_REMOVED lines=10> */
.L_x_3:


//--------------------- .nv.global.init           --------------------------
	.section	.nv.global.init,"aw",@progbits
.nv.global.init:
	.type		_$_str,@object
	.size		_$_str,(.L_0 - _$_str)
_$_str:
        /*0000*/ 	.byte	0x5f, 0x5f, 0x43, 0x55, 0x44, 0x41, 0x5f, 0x46, 0x54, 0x5a, 0x00
.L_0:


//--------------------- .nv.shared.attn_fwd       --------------------------
	.section	.nv.shared.attn_fwd,"aw",@nobits
	.sectionflags	@""
	.align	16
	.zero		1024


//--------------------- .nv.shared.reserved.0     --------------------------
	.section	.nv.shared.reserved.0,"aw",@nobits
	.weak		__nv_reservedSMEM_offset_0_alias
	.size		__nv_reservedSMEM_offset_0_alias, 0, 64
	.other		__nv_reservedSMEM_offset_0_alias,@"STO_CUDA_RESERVED_SHARED STV_DEFAULT"
__nv_reservedSMEM_offset_0_alias:
	.zero		0
	.zero		64


//--------------------- .nv.constant0.attn_fwd    --------------------------
	.section	.nv.constant0.attn_fwd,"a",@progbits
	.sectionflags	@""
	.align	4
.nv.constant0.attn_fwd:
	.zero		1032


//--------------------- SYMBOLS --------------------------

	.type		.nv.reservedSmem.offset0,@object
	.size		.nv.reservedSmem.offset0,0x4
	.type		.nv.reservedSmem.cap,@object
	.size		.nv.reservedSmem.cap,0x4
